//
// Generated by NVIDIA NVVM Compiler
//
// Compiler Build ID: CL-36424714
// Cuda compilation tools, release 13.0, V13.0.88
// Based on NVVM 20.0.0
//

.version 9.0
.target sm_100
.address_size 64

	// .globl	_Z12filterKernelPvPmP8DataTypeiP9ConditioniPb

.visible .entry _Z12filterKernelPvPmP8DataTypeiP9ConditioniPb(
	.param .u64 .ptr .align 1 _Z12filterKernelPvPmP8DataTypeiP9ConditioniPb_param_0,
	.param .u64 .ptr .align 1 _Z12filterKernelPvPmP8DataTypeiP9ConditioniPb_param_1,
	.param .u64 .ptr .align 1 _Z12filterKernelPvPmP8DataTypeiP9ConditioniPb_param_2,
	.param .u32 _Z12filterKernelPvPmP8DataTypeiP9ConditioniPb_param_3,
	.param .u64 .ptr .align 1 _Z12filterKernelPvPmP8DataTypeiP9ConditioniPb_param_4,
	.param .u32 _Z12filterKernelPvPmP8DataTypeiP9ConditioniPb_param_5,
	.param .u64 .ptr .align 1 _Z12filterKernelPvPmP8DataTypeiP9ConditioniPb_param_6
)
{
	.reg .pred 	%p<115>;
	.reg .b16 	%rs<5>;
	.reg .b32 	%r<26>;
	.reg .b32 	%f<22>;
	.reg .b64 	%rd<36>;

	ld.param.u64 	%rd11, [_Z12filterKernelPvPmP8DataTypeiP9ConditioniPb_param_0];
	ld.param.u64 	%rd13, [_Z12filterKernelPvPmP8DataTypeiP9ConditioniPb_param_1];
	ld.param.u64 	%rd14, [_Z12filterKernelPvPmP8DataTypeiP9ConditioniPb_param_2];
	ld.param.u32 	%r15, [_Z12filterKernelPvPmP8DataTypeiP9ConditioniPb_param_3];
	ld.param.u64 	%rd15, [_Z12filterKernelPvPmP8DataTypeiP9ConditioniPb_param_4];
	ld.param.u32 	%r14, [_Z12filterKernelPvPmP8DataTypeiP9ConditioniPb_param_5];
	ld.param.u64 	%rd12, [_Z12filterKernelPvPmP8DataTypeiP9ConditioniPb_param_6];
	cvta.to.global.u64 	%rd1, %rd13;
	cvta.to.global.u64 	%rd2, %rd14;
	cvta.to.global.u64 	%rd3, %rd15;
	mov.u32 	%r16, %ctaid.x;
	mov.u32 	%r17, %ntid.x;
	mov.u32 	%r18, %tid.x;
	mad.lo.s32 	%r1, %r16, %r17, %r18;
	setp.ge.s32 	%p44, %r1, %r15;
	@%p44 bra 	$L__BB0_92;
	cvta.to.global.u64 	%rd16, %rd12;
	cvt.s64.s32 	%rd17, %r1;
	add.s64 	%rd4, %rd16, %rd17;
	mov.b16 	%rs1, 1;
	st.global.u8 	[%rd4], %rs1;
	setp.lt.s32 	%p45, %r14, 1;
	@%p45 bra 	$L__BB0_92;
	cvta.to.global.u64 	%rd19, %rd11;
	mul.wide.s32 	%rd20, %r1, 4;
	add.s64 	%rd5, %rd19, %rd20;
	setp.eq.s32 	%p47, %r14, 1;
	mov.b64 	%rd35, 0;
	mov.pred 	%p113, -1;
	@%p47 bra 	$L__BB0_62;
	and.b32  	%r19, %r14, 2147483646;
	neg.s32 	%r25, %r19;
	add.s64 	%rd34, %rd3, 400;
	mov.pred 	%p113, -1;
$L__BB0_4:
	ld.global.u32 	%r4, [%rd34+-328];
	ld.global.u32 	%r5, [%rd34+-336];
	ld.global.u32 	%r20, [%rd2];
	mov.pred 	%p111, 0;
	setp.eq.s32 	%p50, %r20, 1;
	@%p50 bra 	$L__BB0_19;
	setp.ne.s32 	%p51, %r20, 0;
	@%p51 bra 	$L__BB0_32;
	ld.global.u64 	%rd23, [%rd1];
	add.s64 	%rd24, %rd5, %rd23;
	ld.global.u32 	%r6, [%rd24];
	setp.gt.s32 	%p61, %r5, 2;
	@%p61 bra 	$L__BB0_11;
	setp.eq.s32 	%p65, %r5, 0;
	@%p65 bra 	$L__BB0_15;
	setp.eq.s32 	%p66, %r5, 1;
	@%p66 bra 	$L__BB0_16;
	setp.eq.s32 	%p67, %r5, 2;
	@%p67 bra 	$L__BB0_10;
	bra.uni 	$L__BB0_32;
$L__BB0_10:
	setp.lt.s32 	%p111, %r6, %r4;
	bra.uni 	$L__BB0_32;
$L__BB0_11:
	setp.eq.s32 	%p62, %r5, 3;
	@%p62 bra 	$L__BB0_17;
	setp.eq.s32 	%p63, %r5, 4;
	@%p63 bra 	$L__BB0_18;
	setp.eq.s32 	%p64, %r5, 5;
	@%p64 bra 	$L__BB0_14;
	bra.uni 	$L__BB0_32;
$L__BB0_14:
	setp.ge.s32 	%p111, %r6, %r4;
	bra.uni 	$L__BB0_32;
$L__BB0_15:
	setp.eq.s32 	%p111, %r6, %r4;
	bra.uni 	$L__BB0_32;
$L__BB0_16:
	setp.ne.s32 	%p111, %r6, %r4;
	bra.uni 	$L__BB0_32;
$L__BB0_17:
	setp.gt.s32 	%p111, %r6, %r4;
	bra.uni 	$L__BB0_32;
$L__BB0_18:
	setp.le.s32 	%p111, %r6, %r4;
	bra.uni 	$L__BB0_32;
$L__BB0_19:
	ld.global.u64 	%rd21, [%rd1];
	add.s64 	%rd22, %rd5, %rd21;
	ld.global.f32 	%f1, [%rd22];
	setp.gt.s32 	%p53, %r5, 2;
	@%p53 bra 	$L__BB0_24;
	setp.eq.s32 	%p57, %r5, 0;
	@%p57 bra 	$L__BB0_28;
	setp.eq.s32 	%p58, %r5, 1;
	@%p58 bra 	$L__BB0_29;
	setp.eq.s32 	%p59, %r5, 2;
	@%p59 bra 	$L__BB0_23;
	bra.uni 	$L__BB0_32;
$L__BB0_23:
	mov.b32 	%f7, %r4;
	setp.lt.f32 	%p111, %f1, %f7;
	bra.uni 	$L__BB0_32;
$L__BB0_24:
	setp.eq.s32 	%p54, %r5, 3;
	@%p54 bra 	$L__BB0_30;
	setp.eq.s32 	%p55, %r5, 4;
	@%p55 bra 	$L__BB0_31;
	setp.eq.s32 	%p56, %r5, 5;
	@%p56 bra 	$L__BB0_27;
	bra.uni 	$L__BB0_32;
$L__BB0_27:
	mov.b32 	%f4, %r4;
	setp.ge.f32 	%p111, %f1, %f4;
	bra.uni 	$L__BB0_32;
$L__BB0_28:
	mov.b32 	%f9, %r4;
	setp.eq.f32 	%p111, %f1, %f9;
	bra.uni 	$L__BB0_32;
$L__BB0_29:
	mov.b32 	%f8, %r4;
	setp.neu.f32 	%p111, %f1, %f8;
	bra.uni 	$L__BB0_32;
$L__BB0_30:
	mov.b32 	%f6, %r4;
	setp.gt.f32 	%p111, %f1, %f6;
	bra.uni 	$L__BB0_32;
$L__BB0_31:
	mov.b32 	%f5, %r4;
	setp.le.f32 	%p111, %f1, %f5;
$L__BB0_32:
	and.pred  	%p15, %p113, %p111;
	selp.u16 	%rs2, 1, 0, %p15;
	st.global.u8 	[%rd4], %rs2;
	ld.global.u32 	%r7, [%rd34];
	ld.global.u32 	%r8, [%rd34+-8];
	ld.global.u32 	%r21, [%rd2];
	mov.pred 	%p112, 0;
	setp.eq.s32 	%p69, %r21, 0;
	@%p69 bra 	$L__BB0_47;
	setp.ne.s32 	%p70, %r21, 1;
	@%p70 bra 	$L__BB0_60;
	ld.global.u64 	%rd25, [%rd1];
	add.s64 	%rd26, %rd5, %rd25;
	ld.global.f32 	%f2, [%rd26];
	setp.gt.s32 	%p72, %r8, 2;
	@%p72 bra 	$L__BB0_39;
	setp.eq.s32 	%p76, %r8, 0;
	@%p76 bra 	$L__BB0_46;
	setp.eq.s32 	%p77, %r8, 1;
	@%p77 bra 	$L__BB0_45;
	setp.eq.s32 	%p78, %r8, 2;
	@%p78 bra 	$L__BB0_38;
	bra.uni 	$L__BB0_60;
$L__BB0_38:
	mov.b32 	%f13, %r7;
	setp.lt.f32 	%p112, %f2, %f13;
	bra.uni 	$L__BB0_60;
$L__BB0_39:
	setp.eq.s32 	%p73, %r8, 3;
	@%p73 bra 	$L__BB0_44;
	setp.eq.s32 	%p74, %r8, 4;
	@%p74 bra 	$L__BB0_43;
	setp.ne.s32 	%p75, %r8, 5;
	@%p75 bra 	$L__BB0_60;
	mov.b32 	%f10, %r7;
	setp.ge.f32 	%p112, %f2, %f10;
	bra.uni 	$L__BB0_60;
$L__BB0_43:
	mov.b32 	%f11, %r7;
	setp.le.f32 	%p112, %f2, %f11;
	bra.uni 	$L__BB0_60;
$L__BB0_44:
	mov.b32 	%f12, %r7;
	setp.gt.f32 	%p112, %f2, %f12;
	bra.uni 	$L__BB0_60;
$L__BB0_45:
	mov.b32 	%f14, %r7;
	setp.neu.f32 	%p112, %f2, %f14;
	bra.uni 	$L__BB0_60;
$L__BB0_46:
	mov.b32 	%f15, %r7;
	setp.eq.f32 	%p112, %f2, %f15;
	bra.uni 	$L__BB0_60;
$L__BB0_47:
	ld.global.u64 	%rd27, [%rd1];
	add.s64 	%rd28, %rd5, %rd27;
	ld.global.u32 	%r9, [%rd28];
	setp.gt.s32 	%p80, %r8, 2;
	@%p80 bra 	$L__BB0_52;
	setp.eq.s32 	%p84, %r8, 0;
	@%p84 bra 	$L__BB0_59;
	setp.eq.s32 	%p85, %r8, 1;
	@%p85 bra 	$L__BB0_58;
	setp.eq.s32 	%p86, %r8, 2;
	@%p86 bra 	$L__BB0_51;
	bra.uni 	$L__BB0_60;
$L__BB0_51:
	setp.lt.s32 	%p112, %r9, %r7;
	bra.uni 	$L__BB0_60;
$L__BB0_52:
	setp.eq.s32 	%p81, %r8, 3;
	@%p81 bra 	$L__BB0_57;
	setp.eq.s32 	%p82, %r8, 4;
	@%p82 bra 	$L__BB0_56;
	setp.ne.s32 	%p83, %r8, 5;
	@%p83 bra 	$L__BB0_60;
	setp.ge.s32 	%p112, %r9, %r7;
	bra.uni 	$L__BB0_60;
$L__BB0_56:
	setp.le.s32 	%p112, %r9, %r7;
	bra.uni 	$L__BB0_60;
$L__BB0_57:
	setp.gt.s32 	%p112, %r9, %r7;
	bra.uni 	$L__BB0_60;
$L__BB0_58:
	setp.ne.s32 	%p112, %r9, %r7;
	bra.uni 	$L__BB0_60;
$L__BB0_59:
	setp.eq.s32 	%p112, %r9, %r7;
$L__BB0_60:
	and.pred  	%p113, %p15, %p112;
	selp.u16 	%rs3, 1, 0, %p113;
	st.global.u8 	[%rd4], %rs3;
	add.s32 	%r25, %r25, 2;
	add.s64 	%rd34, %rd34, 656;
	setp.ne.s32 	%p87, %r25, 0;
	@%p87 bra 	$L__BB0_4;
	cvt.u64.u32 	%rd35, %r19;
$L__BB0_62:
	and.b32  	%r23, %r14, 1;
	setp.eq.b32 	%p88, %r23, 1;
	not.pred 	%p89, %p88;
	@%p89 bra 	$L__BB0_92;
	mad.lo.s64 	%rd29, %rd35, 328, %rd3;
	ld.global.u32 	%r11, [%rd29+72];
	ld.global.u32 	%r12, [%rd29+64];
	ld.global.u32 	%r24, [%rd2];
	mov.pred 	%p114, 0;
	setp.eq.s32 	%p91, %r24, 0;
	@%p91 bra 	$L__BB0_78;
	setp.ne.s32 	%p92, %r24, 1;
	@%p92 bra 	$L__BB0_91;
	ld.global.u64 	%rd30, [%rd1];
	add.s64 	%rd31, %rd5, %rd30;
	ld.global.f32 	%f3, [%rd31];
	setp.gt.s32 	%p94, %r12, 2;
	@%p94 bra 	$L__BB0_70;
	setp.eq.s32 	%p98, %r12, 0;
	@%p98 bra 	$L__BB0_77;
	setp.eq.s32 	%p99, %r12, 1;
	@%p99 bra 	$L__BB0_76;
	setp.eq.s32 	%p100, %r12, 2;
	@%p100 bra 	$L__BB0_69;
	bra.uni 	$L__BB0_91;
$L__BB0_69:
	mov.b32 	%f19, %r11;
	setp.lt.f32 	%p114, %f3, %f19;
	bra.uni 	$L__BB0_91;
$L__BB0_70:
	setp.eq.s32 	%p95, %r12, 3;
	@%p95 bra 	$L__BB0_75;
	setp.eq.s32 	%p96, %r12, 4;
	@%p96 bra 	$L__BB0_74;
	setp.ne.s32 	%p97, %r12, 5;
	@%p97 bra 	$L__BB0_91;
	mov.b32 	%f16, %r11;
	setp.ge.f32 	%p114, %f3, %f16;
	bra.uni 	$L__BB0_91;
$L__BB0_74:
	mov.b32 	%f17, %r11;
	setp.le.f32 	%p114, %f3, %f17;
	bra.uni 	$L__BB0_91;
$L__BB0_75:
	mov.b32 	%f18, %r11;
	setp.gt.f32 	%p114, %f3, %f18;
	bra.uni 	$L__BB0_91;
$L__BB0_76:
	mov.b32 	%f20, %r11;
	setp.neu.f32 	%p114, %f3, %f20;
	bra.uni 	$L__BB0_91;
$L__BB0_77:
	mov.b32 	%f21, %r11;
	setp.eq.f32 	%p114, %f3, %f21;
	bra.uni 	$L__BB0_91;
$L__BB0_78:
	ld.global.u64 	%rd32, [%rd1];
	add.s64 	%rd33, %rd5, %rd32;
	ld.global.u32 	%r13, [%rd33];
	setp.gt.s32 	%p102, %r12, 2;
	@%p102 bra 	$L__BB0_83;
	setp.eq.s32 	%p106, %r12, 0;
	@%p106 bra 	$L__BB0_90;
	setp.eq.s32 	%p107, %r12, 1;
	@%p107 bra 	$L__BB0_89;
	setp.eq.s32 	%p108, %r12, 2;
	@%p108 bra 	$L__BB0_82;
	bra.uni 	$L__BB0_91;
$L__BB0_82:
	setp.lt.s32 	%p114, %r13, %r11;
	bra.uni 	$L__BB0_91;
$L__BB0_83:
	setp.eq.s32 	%p103, %r12, 3;
	@%p103 bra 	$L__BB0_88;
	setp.eq.s32 	%p104, %r12, 4;
	@%p104 bra 	$L__BB0_87;
	setp.ne.s32 	%p105, %r12, 5;
	@%p105 bra 	$L__BB0_91;
	setp.ge.s32 	%p114, %r13, %r11;
	bra.uni 	$L__BB0_91;
$L__BB0_87:
	setp.le.s32 	%p114, %r13, %r11;
	bra.uni 	$L__BB0_91;
$L__BB0_88:
	setp.gt.s32 	%p114, %r13, %r11;
	bra.uni 	$L__BB0_91;
$L__BB0_89:
	setp.ne.s32 	%p114, %r13, %r11;
	bra.uni 	$L__BB0_91;
$L__BB0_90:
	setp.eq.s32 	%p114, %r13, %r11;
$L__BB0_91:
	and.pred  	%p109, %p113, %p114;
	selp.u16 	%rs4, 1, 0, %p109;
	st.global.u8 	[%rd4], %rs4;
$L__BB0_92:
	ret;

}
	// .globl	_Z20buildHashTableKernelPiS_iS_i
.visible .entry _Z20buildHashTableKernelPiS_iS_i(
	.param .u64 .ptr .align 1 _Z20buildHashTableKernelPiS_iS_i_param_0,
	.param .u64 .ptr .align 1 _Z20buildHashTableKernelPiS_iS_i_param_1,
	.param .u32 _Z20buildHashTableKernelPiS_iS_i_param_2,
	.param .u64 .ptr .align 1 _Z20buildHashTableKernelPiS_iS_i_param_3,
	.param .u32 _Z20buildHashTableKernelPiS_iS_i_param_4
)
{
	.reg .pred 	%p<5>;
	.reg .b32 	%r<16>;
	.reg .b64 	%rd<13>;

	ld.param.u64 	%rd3, [_Z20buildHashTableKernelPiS_iS_i_param_0];
	ld.param.u64 	%rd4, [_Z20buildHashTableKernelPiS_iS_i_param_1];
	ld.param.u32 	%r6, [_Z20buildHashTableKernelPiS_iS_i_param_2];
	ld.param.u64 	%rd5, [_Z20buildHashTableKernelPiS_iS_i_param_3];
	ld.param.u32 	%r5, [_Z20buildHashTableKernelPiS_iS_i_param_4];
	mov.u32 	%r7, %ctaid.x;
	mov.u32 	%r8, %ntid.x;
	mov.u32 	%r9, %tid.x;
	mad.lo.s32 	%r1, %r7, %r8, %r9;
	setp.ge.s32 	%p1, %r1, %r6;
	@%p1 bra 	$L__BB1_4;
	cvta.to.global.u64 	%rd6, %rd3;
	mul.wide.s32 	%rd7, %r1, 4;
	add.s64 	%rd8, %rd6, %rd7;
	ld.global.u32 	%r2, [%rd8];
	cvta.to.global.u64 	%rd1, %rd5;
	mov.u32 	%r15, %r2;
$L__BB1_2:
	rem.s32 	%r10, %r15, %r5;
	shl.b32 	%r11, %r10, 1;
	mul.wide.s32 	%rd9, %r11, 4;
	add.s64 	%rd2, %rd1, %rd9;
	atom.relaxed.global.cas.b32 	%r12, [%rd2], -1, %r2;
	setp.ne.s32 	%p2, %r12, -1;
	setp.ne.s32 	%p3, %r12, %r2;
	add.s32 	%r15, %r10, 1;
	and.pred  	%p4, %p2, %p3;
	@%p4 bra 	$L__BB1_2;
	cvta.to.global.u64 	%rd10, %rd4;
	add.s64 	%rd12, %rd10, %rd7;
	ld.global.u32 	%r14, [%rd12];
	st.global.u32 	[%rd2+4], %r14;
$L__BB1_4:
	ret;

}
	// .globl	_Z20probeHashTableKernelPiiS_iS_S_
.visible .entry _Z20probeHashTableKernelPiiS_iS_S_(
	.param .u64 .ptr .align 1 _Z20probeHashTableKernelPiiS_iS_S__param_0,
	.param .u32 _Z20probeHashTableKernelPiiS_iS_S__param_1,
	.param .u64 .ptr .align 1 _Z20probeHashTableKernelPiiS_iS_S__param_2,
	.param .u32 _Z20probeHashTableKernelPiiS_iS_S__param_3,
	.param .u64 .ptr .align 1 _Z20probeHashTableKernelPiiS_iS_S__param_4,
	.param .u64 .ptr .align 1 _Z20probeHashTableKernelPiiS_iS_S__param_5
)
{
	.reg .pred 	%p<5>;
	.reg .b32 	%r<18>;
	.reg .b64 	%rd<15>;

	ld.param.u64 	%rd3, [_Z20probeHashTableKernelPiiS_iS_S__param_0];
	ld.param.u32 	%r8, [_Z20probeHashTableKernelPiiS_iS_S__param_1];
	ld.param.u64 	%rd4, [_Z20probeHashTableKernelPiiS_iS_S__param_2];
	ld.param.u32 	%r7, [_Z20probeHashTableKernelPiiS_iS_S__param_3];
	ld.param.u64 	%rd5, [_Z20probeHashTableKernelPiiS_iS_S__param_4];
	ld.param.u64 	%rd6, [_Z20probeHashTableKernelPiiS_iS_S__param_5];
	mov.u32 	%r9, %ctaid.x;
	mov.u32 	%r10, %ntid.x;
	mov.u32 	%r11, %tid.x;
	mad.lo.s32 	%r1, %r9, %r10, %r11;
	setp.ge.s32 	%p1, %r1, %r8;
	@%p1 bra 	$L__BB2_6;
	cvta.to.global.u64 	%rd7, %rd3;
	mul.wide.s32 	%rd8, %r1, 4;
	add.s64 	%rd9, %rd7, %rd8;
	ld.global.u32 	%r2, [%rd9];
	rem.s32 	%r3, %r2, %r7;
	cvta.to.global.u64 	%rd1, %rd4;
	mov.u32 	%r17, %r3;
$L__BB2_2:
	shl.b32 	%r12, %r17, 1;
	mul.wide.s32 	%rd10, %r12, 4;
	add.s64 	%rd2, %rd1, %rd10;
	ld.global.u32 	%r5, [%rd2];
	setp.eq.s32 	%p2, %r5, -1;
	@%p2 bra 	$L__BB2_6;
	setp.ne.s32 	%p3, %r5, %r2;
	@%p3 bra 	$L__BB2_5;
	cvta.to.global.u64 	%rd11, %rd6;
	atom.global.add.u32 	%r14, [%rd11], 1;
	shl.b32 	%r15, %r14, 1;
	cvta.to.global.u64 	%rd12, %rd5;
	mul.wide.s32 	%rd13, %r15, 4;
	add.s64 	%rd14, %rd12, %rd13;
	st.global.u32 	[%rd14], %r1;
	ld.global.u32 	%r16, [%rd2+4];
	st.global.u32 	[%rd14+4], %r16;
	bra.uni 	$L__BB2_6;
$L__BB2_5:
	add.s32 	%r13, %r17, 1;
	rem.s32 	%r17, %r13, %r7;
	setp.ne.s32 	%p4, %r17, %r3;
	@%p4 bra 	$L__BB2_2;
$L__BB2_6:
	ret;

}


// ===== COMPILED SASS (sm_100) =====

	.target	sm_100

	.elftype	@"ET_EXEC"


//--------------------- .note.nv.tkinfo           --------------------------
	.section	.note.nv.tkinfo,"",@"SHT_NOTE"
	.sectionflags	@"SHF_NOTE_NV_TKINFO"
	.tkinfo
        /*0018*/ 	.word	0x00000002
        /*0030*/ 	.string	""
        /*0030*/ 	.string	"ptxas"
        /*0030*/ 	.string	"Cuda compilation tools, release 13.0, V13.0.88"
        /*0030*/ 	.string	"Build cuda_13.0.r13.0/compiler.36424714_0"
        /*0030*/ 	.string	"-arch sm_100 -m 64 "



//--------------------- .note.nv.cuinfo           --------------------------
	.section	.note.nv.cuinfo,"",@"SHT_NOTE"
	.sectionflags	@"SHF_NOTE_NV_CUINFO"
        /*0018*/ 	.short	0x0002
        /*001a*/ 	.short	0x0064
        /*001c*/ 	.short	0x0082
	.zero		2


//--------------------- .nv.info                  --------------------------
	.section	.nv.info,"",@"SHT_CUDA_INFO"
	.align	4


	//----- nvinfo : EIATTR_REGCOUNT
	.align		4
        /*0000*/ 	.byte	0x04, 0x2f
        /*0002*/ 	.short	(.L_1 - .L_0)
	.align		4
.L_0:
        /*0004*/ 	.word	index@(_Z12filterKernelPvPmP8DataTypeiP9ConditioniPb)
        /*0008*/ 	.word	0x00000015


	//----- nvinfo : EIATTR_FRAME_SIZE
	.align		4
.L_1:
        /*000c*/ 	.byte	0x04, 0x11
        /*000e*/ 	.short	(.L_3 - .L_2)
	.align		4
.L_2:
        /*0010*/ 	.word	index@(_Z12filterKernelPvPmP8DataTypeiP9ConditioniPb)
        /*0014*/ 	.word	0x00000000


	//----- nvinfo : EIATTR_REGCOUNT
	.align		4
.L_3:
        /*0018*/ 	.byte	0x04, 0x2f
        /*001a*/ 	.short	(.L_5 - .L_4)
	.align		4
.L_4:
        /*001c*/ 	.word	index@(_Z20buildHashTableKernelPiS_iS_i)
        /*0020*/ 	.word	0x00000013


	//----- nvinfo : EIATTR_FRAME_SIZE
	.align		4
.L_5:
        /*0024*/ 	.byte	0x04, 0x11
        /*0026*/ 	.short	(.L_7 - .L_6)
	.align		4
.L_6:
        /*0028*/ 	.word	index@(_Z20buildHashTableKernelPiS_iS_i)
        /*002c*/ 	.word	0x00000000


	//----- nvinfo : EIATTR_REGCOUNT
	.align		4
.L_7:
        /*0030*/ 	.byte	0x04, 0x2f
        /*0032*/ 	.short	(.L_9 - .L_8)
	.align		4
.L_8:
        /*0034*/ 	.word	index@(_Z20probeHashTableKernelPiiS_iS_S_)
        /*0038*/ 	.word	0x00000012


	//----- nvinfo : EIATTR_FRAME_SIZE
	.align		4
.L_9:
        /*003c*/ 	.byte	0x04, 0x11
        /*003e*/ 	.short	(.L_11 - .L_10)
	.align		4
.L_10:
        /*0040*/ 	.word	index@(_Z20probeHashTableKernelPiiS_iS_S_)
        /*0044*/ 	.word	0x00000000


	//----- nvinfo : EIATTR_MIN_STACK_SIZE
	.align		4
.L_11:
        /*0048*/ 	.byte	0x04, 0x12
        /*004a*/ 	.short	(.L_13 - .L_12)
	.align		4
.L_12:
        /*004c*/ 	.word	index@(_Z20probeHashTableKernelPiiS_iS_S_)
        /*0050*/ 	.word	0x00000000


	//----- nvinfo : EIATTR_MIN_STACK_SIZE
	.align		4
.L_13:
        /*0054*/ 	.byte	0x04, 0x12
        /*0056*/ 	.short	(.L_15 - .L_14)
	.align		4
.L_14:
        /*0058*/ 	.word	index@(_Z20buildHashTableKernelPiS_iS_i)
        /*005c*/ 	.word	0x00000000


	//----- nvinfo : EIATTR_MIN_STACK_SIZE
	.align		4
.L_15:
        /*0060*/ 	.byte	0x04, 0x12
        /*0062*/ 	.short	(.L_17 - .L_16)
	.align		4
.L_16:
        /*0064*/ 	.word	index@(_Z12filterKernelPvPmP8DataTypeiP9ConditioniPb)
        /*0068*/ 	.word	0x00000000
.L_17:


//--------------------- .nv.compat                --------------------------
	.section	.nv.compat,"",@"SHT_CUDA_COMPAT_INFO"
	.align	4
        /*0000*/ 	.byte	0x02, 0x09, 0x00, 0x00, 0x02, 0x02, 0x01, 0x00, 0x02, 0x05, 0x05, 0x00, 0x03, 0x07, 0x01, 0x01
        /*0010*/ 	.byte	0x02, 0x03, 0x00, 0x00, 0x02, 0x06, 0x01, 0x00, 0x04, 0x0b, 0x08, 0x00, 0x09, 0x00, 0x00, 0x00
        /*0020*/ 	.byte	0x00, 0x00, 0x00, 0x00


//--------------------- .nv.info._Z20probeHashTableKernelPiiS_iS_S_ --------------------------
	.section	.nv.info._Z20probeHashTableKernelPiiS_iS_S_,"",@"SHT_CUDA_INFO"
	.sectionflags	@""
	.align	4


	//----- nvinfo : EIATTR_CUDA_API_VERSION
	.align		4
        /*0000*/ 	.byte	0x04, 0x37
        /*0002*/ 	.short	(.L_19 - .L_18)
.L_18:
        /*0004*/ 	.word	0x00000082


	//----- nvinfo : EIATTR_KPARAM_INFO
	.align		4
.L_19:
        /*0008*/ 	.byte	0x04, 0x17
        /*000a*/ 	.short	(.L_21 - .L_20)
.L_20:
        /*000c*/ 	.word	0x00000000
        /*0010*/ 	.short	0x0005
        /*0012*/ 	.short	0x0028
        /*0014*/ 	.byte	0x00, 0xf5, 0x21, 0x00


	//----- nvinfo : EIATTR_KPARAM_INFO
	.align		4
.L_21:
        /*0018*/ 	.byte	0x04, 0x17
        /*001a*/ 	.short	(.L_23 - .L_22)
.L_22:
        /*001c*/ 	.word	0x00000000
        /*0020*/ 	.short	0x0004
        /*0022*/ 	.short	0x0020
        /*0024*/ 	.byte	0x00, 0xf5, 0x21, 0x00


	//----- nvinfo : EIATTR_KPARAM_INFO
	.align		4
.L_23:
        /*0028*/ 	.byte	0x04, 0x17
        /*002a*/ 	.short	(.L_25 - .L_24)
.L_24:
        /*002c*/ 	.word	0x00000000
        /*0030*/ 	.short	0x0003
        /*0032*/ 	.short	0x0018
        /*0034*/ 	.byte	0x00, 0xf0, 0x11, 0x00


	//----- nvinfo : EIATTR_KPARAM_INFO
	.align		4
.L_25:
        /*0038*/ 	.byte	0x04, 0x17
        /*003a*/ 	.short	(.L_27 - .L_26)
.L_26:
        /*003c*/ 	.word	0x00000000
        /*0040*/ 	.short	0x0002
        /*0042*/ 	.short	0x0010
        /*0044*/ 	.byte	0x00, 0xf5, 0x21, 0x00


	//----- nvinfo : EIATTR_KPARAM_INFO
	.align		4
.L_27:
        /*0048*/ 	.byte	0x04, 0x17
        /*004a*/ 	.short	(.L_29 - .L_28)
.L_28:
        /*004c*/ 	.word	0x00000000
        /*0050*/ 	.short	0x0001
        /*0052*/ 	.short	0x0008
        /*0054*/ 	.byte	0x00, 0xf0, 0x11, 0x00


	//----- nvinfo : EIATTR_KPARAM_INFO
	.align		4
.L_29:
        /*0058*/ 	.byte	0x04, 0x17
        /*005a*/ 	.short	(.L_31 - .L_30)
.L_30:
        /*005c*/ 	.word	0x00000000
        /*0060*/ 	.short	0x0000
        /*0062*/ 	.short	0x0000
        /*0064*/ 	.byte	0x00, 0xf5, 0x21, 0x00


	//----- nvinfo : EIATTR_SPARSE_MMA_MASK
	.align		4
.L_31:
        /*0068*/ 	.byte	0x03, 0x50
        /*006a*/ 	.short	0x0000


	//----- nvinfo : EIATTR_MAXREG_COUNT
	.align		4
        /*006c*/ 	.byte	0x03, 0x1b
        /*006e*/ 	.short	0x00ff


	//----- nvinfo : EIATTR_MERCURY_ISA_VERSION
	.align		4
        /*0070*/ 	.byte	0x03, 0x5f
        /*0072*/ 	.short	0x0101


	//----- nvinfo : EIATTR_INT_WARP_WIDE_INSTR_OFFSETS
	.align		4
        /*0074*/ 	.byte	0x04, 0x31
        /*0076*/ 	.short	(.L_33 - .L_32)


	//   ....[0]....
.L_32:
        /*0078*/ 	.word	0x00000470


	//   ....[1]....
        /*007c*/ 	.word	0x00000510


	//----- nvinfo : EIATTR_VRC_CTA_INIT_COUNT
	.align		4
.L_33:
        /*0080*/ 	.byte	0x02, 0x4a
	.zero		1
	.zero		1


	//----- nvinfo : EIATTR_EXIT_INSTR_OFFSETS
	.align		4
        /*0084*/ 	.byte	0x04, 0x1c
        /*0086*/ 	.short	(.L_35 - .L_34)


	//   ....[0]....
.L_34:
        /*0088*/ 	.word	0x00000070


	//   ....[1]....
        /*008c*/ 	.word	0x000002a0


	//   ....[2]....
        /*0090*/ 	.word	0x00000450


	//   ....[3]....
        /*0094*/ 	.word	0x00000580


	//----- nvinfo : EIATTR_CRS_STACK_SIZE
	.align		4
.L_35:
        /*0098*/ 	.byte	0x04, 0x1e
        /*009a*/ 	.short	(.L_37 - .L_36)
.L_36:
        /*009c*/ 	.word	0x00000000


	//----- nvinfo : EIATTR_CBANK_PARAM_SIZE
	.align		4
.L_37:
        /*00a0*/ 	.byte	0x03, 0x19
        /*00a2*/ 	.short	0x0030


	//----- nvinfo : EIATTR_PARAM_CBANK
	.align		4
        /*00a4*/ 	.byte	0x04, 0x0a
        /*00a6*/ 	.short	(.L_39 - .L_38)
	.align		4
.L_38:
        /*00a8*/ 	.word	index@(.nv.constant0._Z20probeHashTableKernelPiiS_iS_S_)
        /*00ac*/ 	.short	0x0380
        /*00ae*/ 	.short	0x0030


	//----- nvinfo : EIATTR_SW_WAR
	.align		4
.L_39:
        /*00b0*/ 	.byte	0x04, 0x36
        /*00b2*/ 	.short	(.L_41 - .L_40)
.L_40:
        /*00b4*/ 	.word	0x00000008
.L_41:


//--------------------- .nv.info._Z20buildHashTableKernelPiS_iS_i --------------------------
	.section	.nv.info._Z20buildHashTableKernelPiS_iS_i,"",@"SHT_CUDA_INFO"
	.sectionflags	@""
	.align	4


	//----- nvinfo : EIATTR_CUDA_API_VERSION
	.align		4
        /*0000*/ 	.byte	0x04, 0x37
        /*0002*/ 	.short	(.L_43 - .L_42)
.L_42:
        /*0004*/ 	.word	0x00000082


	//----- nvinfo : EIATTR_KPARAM_INFO
	.align		4
.L_43:
        /*0008*/ 	.byte	0x04, 0x17
        /*000a*/ 	.short	(.L_45 - .L_44)
.L_44:
        /*000c*/ 	.word	0x00000000
        /*0010*/ 	.short	0x0004
        /*0012*/ 	.short	0x0020
        /*0014*/ 	.byte	0x00, 0xf0, 0x11, 0x00


	//----- nvinfo : EIATTR_KPARAM_INFO
	.align		4
.L_45:
        /*0018*/ 	.byte	0x04, 0x17
        /*001a*/ 	.short	(.L_47 - .L_46)
.L_46:
        /*001c*/ 	.word	0x00000000
        /*0020*/ 	.short	0x0003
        /*0022*/ 	.short	0x0018
        /*0024*/ 	.byte	0x00, 0xf5, 0x21, 0x00


	//----- nvinfo : EIATTR_KPARAM_INFO
	.align		4
.L_47:
        /*0028*/ 	.byte	0x04, 0x17
        /*002a*/ 	.short	(.L_49 - .L_48)
.L_48:
        /*002c*/ 	.word	0x00000000
        /*0030*/ 	.short	0x0002
        /*0032*/ 	.short	0x0010
        /*0034*/ 	.byte	0x00, 0xf0, 0x11, 0x00


	//----- nvinfo : EIATTR_KPARAM_INFO
	.align		4
.L_49:
        /*0038*/ 	.byte	0x04, 0x17
        /*003a*/ 	.short	(.L_51 - .L_50)
.L_50:
        /*003c*/ 	.word	0x00000000
        /*0040*/ 	.short	0x0001
        /*0042*/ 	.short	0x0008
        /*0044*/ 	.byte	0x00, 0xf5, 0x21, 0x00


	//----- nvinfo : EIATTR_KPARAM_INFO
	.align		4
.L_51:
        /*0048*/ 	.byte	0x04, 0x17
        /*004a*/ 	.short	(.L_53 - .L_52)
.L_52:
        /*004c*/ 	.word	0x00000000
        /*0050*/ 	.short	0x0000
        /*0052*/ 	.short	0x0000
        /*0054*/ 	.byte	0x00, 0xf5, 0x21, 0x00


	//----- nvinfo : EIATTR_SPARSE_MMA_MASK
	.align		4
.L_53:
        /*0058*/ 	.byte	0x03, 0x50
        /*005a*/ 	.short	0x0000


	//----- nvinfo : EIATTR_MAXREG_COUNT
	.align		4
        /*005c*/ 	.byte	0x03, 0x1b
        /*005e*/ 	.short	0x00ff


	//----- nvinfo : EIATTR_MERCURY_ISA_VERSION
	.align		4
        /*0060*/ 	.byte	0x03, 0x5f
        /*0062*/ 	.short	0x0101


	//----- nvinfo : EIATTR_VRC_CTA_INIT_COUNT
	.align		4
        /*0064*/ 	.byte	0x02, 0x4a
	.zero		1
	.zero		1


	//----- nvinfo : EIATTR_EXIT_INSTR_OFFSETS
	.align		4
        /*0068*/ 	.byte	0x04, 0x1c
        /*006a*/ 	.short	(.L_55 - .L_54)


	//   ....[0]....
.L_54:
        /*006c*/ 	.word	0x00000070


	//   ....[1]....
        /*0070*/ 	.word	0x00000360


	//----- nvinfo : EIATTR_CRS_STACK_SIZE
	.align		4
.L_55:
        /*0074*/ 	.byte	0x04, 0x1e
        /*0076*/ 	.short	(.L_57 - .L_56)
.L_56:
        /*0078*/ 	.word	0x00000000


	//----- nvinfo : EIATTR_CBANK_PARAM_SIZE
	.align		4
.L_57:
        /*007c*/ 	.byte	0x03, 0x19
        /*007e*/ 	.short	0x0024


	//----- nvinfo : EIATTR_PARAM_CBANK
	.align		4
        /*0080*/ 	.byte	0x04, 0x0a
        /*0082*/ 	.short	(.L_59 - .L_58)
	.align		4
.L_58:
        /*0084*/ 	.word	index@(.nv.constant0._Z20buildHashTableKernelPiS_iS_i)
        /*0088*/ 	.short	0x0380
        /*008a*/ 	.short	0x0024


	//----- nvinfo : EIATTR_SW_WAR
	.align		4
.L_59:
        /*008c*/ 	.byte	0x04, 0x36
        /*008e*/ 	.short	(.L_61 - .L_60)
.L_60:
        /*0090*/ 	.word	0x00000008
.L_61:


//--------------------- .nv.info._Z12filterKernelPvPmP8DataTypeiP9ConditioniPb --------------------------
	.section	.nv.info._Z12filterKernelPvPmP8DataTypeiP9ConditioniPb,"",@"SHT_CUDA_INFO"
	.sectionflags	@""
	.align	4


	//----- nvinfo : EIATTR_CUDA_API_VERSION
	.align		4
        /*0000*/ 	.byte	0x04, 0x37
        /*0002*/ 	.short	(.L_63 - .L_62)
.L_62:
        /*0004*/ 	.word	0x00000082


	//----- nvinfo : EIATTR_KPARAM_INFO
	.align		4
.L_63:
        /*0008*/ 	.byte	0x04, 0x17
        /*000a*/ 	.short	(.L_65 - .L_64)
.L_64:
        /*000c*/ 	.word	0x00000000
        /*0010*/ 	.short	0x0006
        /*0012*/ 	.short	0x0030
        /*0014*/ 	.byte	0x00, 0xf5, 0x21, 0x00


	//----- nvinfo : EIATTR_KPARAM_INFO
	.align		4
.L_65:
        /*0018*/ 	.byte	0x04, 0x17
        /*001a*/ 	.short	(.L_67 - .L_66)
.L_66:
        /*001c*/ 	.word	0x00000000
        /*0020*/ 	.short	0x0005
        /*0022*/ 	.short	0x0028
        /*0024*/ 	.byte	0x00, 0xf0, 0x11, 0x00


	//----- nvinfo : EIATTR_KPARAM_INFO
	.align		4
.L_67:
        /*0028*/ 	.byte	0x04, 0x17
        /*002a*/ 	.short	(.L_69 - .L_68)
.L_68:
        /*002c*/ 	.word	0x00000000
        /*0030*/ 	.short	0x0004
        /*0032*/ 	.short	0x0020
        /*0034*/ 	.byte	0x00, 0xf5, 0x21, 0x00


	//----- nvinfo : EIATTR_KPARAM_INFO
	.align		4
.L_69:
        /*0038*/ 	.byte	0x04, 0x17
        /*003a*/ 	.short	(.L_71 - .L_70)
.L_70:
        /*003c*/ 	.word	0x00000000
        /*0040*/ 	.short	0x0003
        /*0042*/ 	.short	0x0018
        /*0044*/ 	.byte	0x00, 0xf0, 0x11, 0x00


	//----- nvinfo : EIATTR_KPARAM_INFO
	.align		4
.L_71:
        /*0048*/ 	.byte	0x04, 0x17
        /*004a*/ 	.short	(.L_73 - .L_72)
.L_72:
        /*004c*/ 	.word	0x00000000
        /*0050*/ 	.short	0x0002
        /*0052*/ 	.short	0x0010
        /*0054*/ 	.byte	0x00, 0xf5, 0x21, 0x00


	//----- nvinfo : EIATTR_KPARAM_INFO
	.align		4
.L_73:
        /*0058*/ 	.byte	0x04, 0x17
        /*005a*/ 	.short	(.L_75 - .L_74)
.L_74:
        /*005c*/ 	.word	0x00000000
        /*0060*/ 	.short	0x0001
        /*0062*/ 	.short	0x0008
        /*0064*/ 	.byte	0x00, 0xf5, 0x21, 0x00


	//----- nvinfo : EIATTR_KPARAM_INFO
	.align		4
.L_75:
        /*0068*/ 	.byte	0x04, 0x17
        /*006a*/ 	.short	(.L_77 - .L_76)
.L_76:
        /*006c*/ 	.word	0x00000000
        /*0070*/ 	.short	0x0000
        /*0072*/ 	.short	0x0000
        /*0074*/ 	.byte	0x00, 0xf5, 0x21, 0x00


	//----- nvinfo : EIATTR_SPARSE_MMA_MASK
	.align		4
.L_77:
        /*0078*/ 	.byte	0x03, 0x50
        /*007a*/ 	.short	0x0000


	//----- nvinfo : EIATTR_MAXREG_COUNT
	.align		4
        /*007c*/ 	.byte	0x03, 0x1b
        /*007e*/ 	.short	0x00ff


	//----- nvinfo : EIATTR_MERCURY_ISA_VERSION
	.align		4
        /*0080*/ 	.byte	0x03, 0x5f
        /*0082*/ 	.short	0x0101


	//----- nvinfo : EIATTR_VRC_CTA_INIT_COUNT
	.align		4
        /*0084*/ 	.byte	0x02, 0x4a
	.zero		1
	.zero		1


	//----- nvinfo : EIATTR_EXIT_INSTR_OFFSETS
	.align		4
        /*0088*/ 	.byte	0x04, 0x1c
        /*008a*/ 	.short	(.L_79 - .L_78)


	//   ....[0]....
.L_78:
        /*008c*/ 	.word	0x00000070


	//   ....[1]....
        /*0090*/ 	.word	0x00000100


	//   ....[2]....
        /*0094*/ 	.word	0x00000ba0


	//   ....[3]....
        /*0098*/ 	.word	0x000010a0


	//----- nvinfo : EIATTR_INDIRECT_BRANCH_TARGETS
	.align		4
.L_79:
        /*009c*/ 	.byte	0x04, 0x34
        /*009e*/ 	.short	(.L_81 - .L_80)


	//   ....[0]....
.L_80:
        /*00a0*/ 	.word	.L_x_21@srel
        /*00a4*/ 	.short	0x0
        /*00a6*/ 	.short	0x0
        /*00a8*/ 	.word	0x4
        /*00ac*/ 	.word	.L_x_22@srel
        /*00b0*/ 	.word	.L_x_23@srel
        /*00b4*/ 	.word	.L_x_24@srel
        /*00b8*/ 	.word	.L_x_8@srel


	//   ....[1]....
        /* <DEDUP_REMOVED lines=8> */


	//   ....[2]....
        /* <DEDUP_REMOVED lines=8> */


	//   ....[3]....
        /* <DEDUP_REMOVED lines=8> */


	//   ....[4]....
        /* <DEDUP_REMOVED lines=8> */


	//   ....[5]....
        /*012c*/ 	.word	.L_x_46@srel
        /*0130*/ 	.short	0x0
        /*0132*/ 	.short	0x0
        /*0134*/ 	.word	0x3
        /*0138*/ 	.word	.L_x_47@srel
        /*013c*/ 	.word	.L_x_48@srel
        /*0140*/ 	.word	.L_x_49@srel


	//   ....[6]....
        /* <DEDUP_REMOVED lines=8> */


	//   ....[7]....
        /*0160*/ 	.word	.L_x_55@srel
        /*0164*/ 	.short	0x0
        /*0166*/ 	.short	0x0
        /*0168*/ 	.word	0x3
        /*016c*/ 	.word	.L_x_56@srel
        /*0170*/ 	.word	.L_x_57@srel
        /*0174*/ 	.word	.L_x_58@srel


	//   ....[8]....
        /* <DEDUP_REMOVED lines=8> */


	//   ....[9]....
        /*0194*/ 	.word	.L_x_64@srel
        /*0198*/ 	.short	0x0
        /*019a*/ 	.short	0x0
        /*019c*/ 	.word	0x3
        /*01a0*/ 	.word	.L_x_65@srel
        /*01a4*/ 	.word	.L_x_66@srel
        /*01a8*/ 	.word	.L_x_67@srel


	//   ....[10]....
        /* <DEDUP_REMOVED lines=8> */


	//   ....[11]....
        /*01c8*/ 	.word	.L_x_73@srel
        /*01cc*/ 	.short	0x0
        /*01ce*/ 	.short	0x0
        /*01d0*/ 	.word	0x3
        /*01d4*/ 	.word	.L_x_74@srel
        /*01d8*/ 	.word	.L_x_75@srel
        /*01dc*/ 	.word	.L_x_76@srel


	//----- nvinfo : EIATTR_CBANK_PARAM_SIZE
	.align		4
.L_81:
        /*01e0*/ 	.byte	0x03, 0x19
        /*01e2*/ 	.short	0x0038


	//----- nvinfo : EIATTR_PARAM_CBANK
	.align		4
        /*01e4*/ 	.byte	0x04, 0x0a
        /*01e6*/ 	.short	(.L_83 - .L_82)
	.align		4
.L_82:
        /*01e8*/ 	.word	index@(.nv.constant0._Z12filterKernelPvPmP8DataTypeiP9ConditioniPb)
        /*01ec*/ 	.short	0x0380
        /*01ee*/ 	.short	0x0038


	//----- nvinfo : EIATTR_SW_WAR
	.align		4
.L_83:
        /*01f0*/ 	.byte	0x04, 0x36
        /*01f2*/ 	.short	(.L_85 - .L_84)
.L_84:
        /*01f4*/ 	.word	0x00000008
.L_85:


//--------------------- .nv.callgraph             --------------------------
	.section	.nv.callgraph,"",@"SHT_CUDA_CALLGRAPH"
	.align	4
	.sectionentsize	8
	.align		4
        /*0000*/ 	.word	0x00000000
	.align		4
        /*0004*/ 	.word	0xffffffff
	.align		4
        /*0008*/ 	.word	0x00000000
	.align		4
        /*000c*/ 	.word	0xfffffffe
	.align		4
        /*0010*/ 	.word	0x00000000
	.align		4
        /*0014*/ 	.word	0xfffffffd
	.align		4
        /*0018*/ 	.word	0x00000000
	.align		4
        /*001c*/ 	.word	0xfffffffc


//--------------------- .nv.constant2._Z12filterKernelPvPmP8DataTypeiP9ConditioniPb --------------------------
	.section	.nv.constant2._Z12filterKernelPvPmP8DataTypeiP9ConditioniPb,"a",@progbits
	.sectionflags	@""
	.align	4
.nv.constant2._Z12filterKernelPvPmP8DataTypeiP9ConditioniPb:
        /*0000*/ 	.byte	0x80, 0x03, 0x00, 0x00, 0xa0, 0x03, 0x00, 0x00, 0x60, 0x03, 0x00, 0x00, 0x50, 0x06, 0x00, 0x00
        /* <DEDUP_REMOVED lines=10> */


//--------------------- .text._Z20probeHashTableKernelPiiS_iS_S_ --------------------------
	.section	.text._Z20probeHashTableKernelPiiS_iS_S_,"ax",@progbits
	.align	128
        .global         _Z20probeHashTableKernelPiiS_iS_S_
        .type           _Z20probeHashTableKernelPiiS_iS_S_,@function
        .size           _Z20probeHashTableKernelPiiS_iS_S_,(.L_x_77 - _Z20probeHashTableKernelPiiS_iS_S_)
        .other          _Z20probeHashTableKernelPiiS_iS_S_,@"STO_CUDA_ENTRY STV_DEFAULT"
_Z20probeHashTableKernelPiiS_iS_S_:
.text._Z20probeHashTableKernelPiiS_iS_S_:
[----:B------:R-:W-:Y:S01]  /*0000*/  LDC R1, c[0x0][0x37c] ;  /* 0x0000df00ff017b82 */ /* 0x000fe20000000800 */
[----:B------:R-:W0:Y:S07]  /*0010*/  S2R R3, SR_TID.X ;  /* 0x0000000000037919 */ /* 0x000e2e0000002100 */
[----:B------:R-:W0:Y:S01]  /*0020*/  S2UR UR4, SR_CTAID.X ;  /* 0x00000000000479c3 */ /* 0x000e220000002500 */
[----:B------:R-:W1:Y:S07]  /*0030*/  LDCU UR5, c[0x0][0x388] ;  /* 0x00007100ff0577ac */ /* 0x000e6e0008000800 */
[----:B------:R-:W0:Y:S02]  /*0040*/  LDC R0, c[0x0][0x360] ;  /* 0x0000d800ff007b82 */ /* 0x000e240000000800 */
[----:B0-----:R-:W-:-:S05]  /*0050*/  IMAD R0, R0, UR4, R3 ;  /* 0x0000000400007c24 */ /* 0x001fca000f8e0203 */
[----:B-1----:R-:W-:-:S13]  /*0060*/  ISETP.GE.AND P0, PT, R0, UR5, PT ;  /* 0x0000000500007c0c */ /* 0x002fda000bf06270 */
[----:B------:R-:W-:Y:S05]  /*0070*/  @P0 EXIT ;  /* 0x000000000000094d */ /* 0x000fea0003800000 */
[----:B------:R-:W0:Y:S01]  /*0080*/  LDC.64 R6, c[0x0][0x380] ;  /* 0x0000e000ff067b82 */ /* 0x000e220000000a00 */
[----:B------:R-:W1:Y:S07]  /*0090*/  LDCU.64 UR4, c[0x0][0x358] ;  /* 0x00006b00ff0477ac */ /* 0x000e6e0008000a00 */
[----:B------:R-:W2:Y:S08]  /*00a0*/  LDC R8, c[0x0][0x398] ;  /* 0x0000e600ff087b82 */ /* 0x000eb00000000800 */
[----:B------:R-:W3:Y:S01]  /*00b0*/  LDC R14, c[0x0][0x398] ;  /* 0x0000e600ff0e7b82 */ /* 0x000ee20000000800 */
[----:B0-----:R-:W-:-:S06]  /*00c0*/  IMAD.WIDE R6, R0, 0x4, R6 ;  /* 0x0000000400067825 */ /* 0x001fcc00078e0206 */
[----:B-1----:R0:W4:Y:S01]  /*00d0*/  LDG.E R6, desc[UR4][R6.64] ;  /* 0x0000000406067981 */ /* 0x002122000c1e1900 */
[----:B--2---:R-:W-:-:S04]  /*00e0*/  IABS R5, R8 ;  /* 0x0000000800057213 */ /* 0x004fc80000000000 */
[----:B------:R-:W1:Y:S01]  /*00f0*/  I2F.RP R4, R5 ;  /* 0x0000000500047306 */ /* 0x000e620000209400 */
[----:B0-----:R-:W-:-:S07]  /*0100*/  LOP3.LUT R7, RZ, R8, RZ, 0x33, !PT ;  /* 0x00000008ff077212 */ /* 0x001fce00078e33ff */
[----:B-1----:R-:W0:Y:S02]  /*0110*/  MUFU.RCP R4, R4 ;  /* 0x0000000400047308 */ /* 0x002e240000001000 */
[----:B0-----:R-:W-:-:S06]  /*0120*/  VIADD R2, R4, 0xffffffe ;  /* 0x0ffffffe04027836 */ /* 0x001fcc0000000000 */
[----:B------:R0:W1:Y:S02]  /*0130*/  F2I.FTZ.U32.TRUNC.NTZ R3, R2 ;  /* 0x0000000200037305 */ /* 0x000064000021f000 */
[----:B0-----:R-:W-:Y:S02]  /*0140*/  HFMA2 R2, -RZ, RZ, 0, 0 ;  /* 0x00000000ff027431 */ /* 0x001fe400000001ff */
[----:B-1----:R-:W-:-:S04]  /*0150*/  IMAD.MOV R10, RZ, RZ, -R3 ;  /* 0x000000ffff0a7224 */ /* 0x002fc800078e0a03 */
[----:B------:R-:W-:-:S04]  /*0160*/  IMAD R9, R10, R5, RZ ;  /* 0x000000050a097224 */ /* 0x000fc800078e02ff */
[----:B------:R-:W-:Y:S01]  /*0170*/  IMAD.HI.U32 R3, R3, R9, R2 ;  /* 0x0000000903037227 */ /* 0x000fe200078e0002 */
[----:B----4-:R-:W-:Y:S02]  /*0180*/  IABS R10, R6 ;  /* 0x00000006000a7213 */ /* 0x010fe40000000000 */
[----:B------:R-:W-:-:S03]  /*0190*/  ISETP.GE.AND P1, PT, R6, RZ, PT ;  /* 0x000000ff0600720c */ /* 0x000fc60003f26270 */
[----:B------:R-:W-:-:S04]  /*01a0*/  IMAD.HI.U32 R3, R3, R10, RZ ;  /* 0x0000000a03037227 */ /* 0x000fc800078e00ff */
[----:B------:R-:W-:-:S04]  /*01b0*/  IMAD.MOV R3, RZ, RZ, -R3 ;  /* 0x000000ffff037224 */ /* 0x000fc800078e0a03 */
[C---:B------:R-:W-:Y:S02]  /*01c0*/  IMAD R4, R5.reuse, R3, R10 ;  /* 0x0000000305047224 */ /* 0x040fe400078e020a */
[----:B------:R-:W0:Y:S03]  /*01d0*/  LDC.64 R2, c[0x0][0x390] ;  /* 0x0000e400ff027b82 */ /* 0x000e260000000a00 */
[----:B------:R-:W-:-:S13]  /*01e0*/  ISETP.GT.U32.AND P0, PT, R5, R4, PT ;  /* 0x000000040500720c */ /* 0x000fda0003f04070 */
[----:B------:R-:W-:-:S05]  /*01f0*/  @!P0 IMAD.IADD R4, R4, 0x1, -R5 ;  /* 0x0000000104048824 */ /* 0x000fca00078e0a05 */
[----:B------:R-:W-:-:S13]  /*0200*/  ISETP.GT.U32.AND P0, PT, R5, R4, PT ;  /* 0x000000040500720c */ /* 0x000fda0003f04070 */
[----:B------:R-:W-:Y:S02]  /*0210*/  @!P0 IADD3 R4, PT, PT, R4, -R5, RZ ;  /* 0x8000000504048210 */ /* 0x000fe40007ffe0ff */
[----:B------:R-:W-:-:S03]  /*0220*/  ISETP.NE.AND P0, PT, R8, RZ, PT ;  /* 0x000000ff0800720c */ /* 0x000fc60003f05270 */
[----:B------:R-:W-:-:S05]  /*0230*/  @!P1 IMAD.MOV R4, RZ, RZ, -R4 ;  /* 0x000000ffff049224 */ /* 0x000fca00078e0a04 */
[----:B------:R-:W-:-:S05]  /*0240*/  SEL R8, R7, R4, !P0 ;  /* 0x0000000407087207 */ /* 0x000fca0004000000 */
[----:B0--3--:R-:W-:-:S07]  /*0250*/  IMAD.MOV.U32 R9, RZ, RZ, R8 ;  /* 0x000000ffff097224 */ /* 0x009fce00078e0008 */
.L_x_1:
[----:B------:R-:W-:-:S05]  /*0260*/  SHF.L.U32 R5, R9, 0x1, RZ ;  /* 0x0000000109057819 */ /* 0x000fca00000006ff */
[----:B------:R-:W-:-:S05]  /*0270*/  IMAD.WIDE R4, R5, 0x4, R2 ;  /* 0x0000000405047825 */ /* 0x000fca00078e0202 */
[----:B------:R-:W2:Y:S02]  /*0280*/  LDG.E R11, desc[UR4][R4.64] ;  /* 0x00000004040b7981 */ /* 0x000ea4000c1e1900 */
[----:B--2---:R-:W-:-:S13]  /*0290*/  ISETP.NE.AND P1, PT, R11, -0x1, PT ;  /* 0xffffffff0b00780c */ /* 0x004fda0003f25270 */
[----:B------:R-:W-:Y:S05]  /*02a0*/  @!P1 EXIT ;  /* 0x000000000000994d */ /* 0x000fea0003800000 */
[----:B------:R-:W-:-:S13]  /*02b0*/  ISETP.NE.AND P1, PT, R11, R6, PT ;  /* 0x000000060b00720c */ /* 0x000fda0003f25270 */
[----:B------:R-:W-:Y:S05]  /*02c0*/  @!P1 BRA `(.L_x_0) ;  /* 0x0000000000649947 */ /* 0x000fea0003800000 */
[----:B------:R-:W-:Y:S02]  /*02d0*/  IABS R11, R14 ;  /* 0x0000000e000b7213 */ /* 0x000fe40000000000 */
[----:B------:R-:W-:Y:S02]  /*02e0*/  IADD3 R9, PT, PT, R9, 0x1, RZ ;  /* 0x0000000109097810 */ /* 0x000fe40007ffe0ff */
[----:B------:R-:W0:Y:S02]  /*02f0*/  I2F.RP R10, R11 ;  /* 0x0000000b000a7306 */ /* 0x000e240000209400 */
[----:B------:R-:W-:Y:S02]  /*0300*/  IABS R15, R9 ;  /* 0x00000009000f7213 */ /* 0x000fe40000000000 */
[----:B------:R-:W-:-:S04]  /*0310*/  ISETP.GE.AND P2, PT, R9, RZ, PT ;  /* 0x000000ff0900720c */ /* 0x000fc80003f46270 */
[----:B0-----:R-:W0:Y:S02]  /*0320*/  MUFU.RCP R10, R10 ;  /* 0x0000000a000a7308 */ /* 0x001e240000001000 */
[----:B0-----:R-:W-:-:S06]  /*0330*/  VIADD R12, R10, 0xffffffe ;  /* 0x0ffffffe0a0c7836 */ /* 0x001fcc0000000000 */
[----:B------:R-:W0:Y:S02]  /*0340*/  F2I.FTZ.U32.TRUNC.NTZ R5, R12 ;  /* 0x0000000c00057305 */ /* 0x000e24000021f000 */
[----:B0-----:R-:W-:-:S04]  /*0350*/  IMAD.MOV R4, RZ, RZ, -R5 ;  /* 0x000000ffff047224 */ /* 0x001fc800078e0a05 */
[----:B------:R-:W-:Y:S02]  /*0360*/  IMAD R13, R4, R11, RZ ;  /* 0x0000000b040d7224 */ /* 0x000fe400078e02ff */
[----:B------:R-:W-:-:S04]  /*0370*/  IMAD.MOV.U32 R4, RZ, RZ, RZ ;  /* 0x000000ffff047224 */ /* 0x000fc800078e00ff */
[----:B------:R-:W-:-:S04]  /*0380*/  IMAD.HI.U32 R4, R5, R13, R4 ;  /* 0x0000000d05047227 */ /* 0x000fc800078e0004 */
[----:B------:R-:W-:-:S04]  /*0390*/  IMAD.MOV.U32 R5, RZ, RZ, R15 ;  /* 0x000000ffff057224 */ /* 0x000fc800078e000f */
[----:B------:R-:W-:-:S05]  /*03a0*/  IMAD.HI.U32 R4, R4, R5, RZ ;  /* 0x0000000504047227 */ /* 0x000fca00078e00ff */
[----:B------:R-:W-:-:S05]  /*03b0*/  IADD3 R4, PT, PT, -R4, RZ, RZ ;  /* 0x000000ff04047210 */ /* 0x000fca0007ffe1ff */
[----:B------:R-:W-:-:S05]  /*03c0*/  IMAD R4, R11, R4, R5 ;  /* 0x000000040b047224 */ /* 0x000fca00078e0205 */
[----:B------:R-:W-:-:S13]  /*03d0*/  ISETP.GT.U32.AND P1, PT, R11, R4, PT ;  /* 0x000000040b00720c */ /* 0x000fda0003f24070 */
[----:B------:R-:W-:-:S05]  /*03e0*/  @!P1 IMAD.IADD R4, R4, 0x1, -R11 ;  /* 0x0000000104049824 */ /* 0x000fca00078e0a0b */
[----:B------:R-:W-:-:S13]  /*03f0*/  ISETP.GT.U32.AND P1, PT, R11, R4, PT ;  /* 0x000000040b00720c */ /* 0x000fda0003f24070 */
[----:B------:R-:W-:-:S05]  /*0400*/  @!P1 IMAD.IADD R4, R4, 0x1, -R11 ;  /* 0x0000000104049824 */ /* 0x000fca00078e0a0b */
[----:B------:R-:W-:-:S04]  /*0410*/  @!P2 IADD3 R4, PT, PT, -R4, RZ, RZ ;  /* 0x000000ff0404a210 */ /* 0x000fc80007ffe1ff */
[----:B------:R-:W-:-:S04]  /*0420*/  SEL R9, R7, R4, !P0 ;  /* 0x0000000407097207 */ /* 0x000fc80004000000 */
[----:B------:R-:W-:-:S13]  /*0430*/  ISETP.NE.AND P1, PT, R9, R8, PT ;  /* 0x000000080900720c */ /* 0x000fda0003f25270 */
[----:B------:R-:W-:Y:S05]  /*0440*/  @P1 BRA `(.L_x_1) ;  /* 0xfffffffc00841947 */ /* 0x000fea000383ffff */
[----:B------:R-:W-:Y:S05]  /*0450*/  EXIT ;  /* 0x000000000000794d */ /* 0x000fea0003800000 */
.L_x_0:
[----:B------:R-:W0:Y:S01]  /*0460*/  S2R R7, SR_LANEID ;  /* 0x0000000000077919 */ /* 0x000e220000000000 */
[----:B------:R-:W-:Y:S01]  /*0470*/  VOTEU.ANY UR6, UPT, PT ;  /* 0x0000000000067886 */ /* 0x000fe200038e0100 */
[----:B------:R-:W1:Y:S01]  /*0480*/  LDC.64 R2, c[0x0][0x3a8] ;  /* 0x0000ea00ff027b82 */ /* 0x000e620000000a00 */
[----:B------:R-:W0:Y:S08]  /*0490*/  FLO.U32 R10, UR6 ;  /* 0x00000006000a7d00 */ /* 0x000e3000080e0000 */
[----:B------:R-:W1:Y:S01]  /*04a0*/  POPC R11, UR6 ;  /* 0x00000006000b7d09 */ /* 0x000e620008000000 */
[----:B0-----:R-:W-:-:S13]  /*04b0*/  ISETP.EQ.U32.AND P0, PT, R10, R7, PT ;  /* 0x000000070a00720c */ /* 0x001fda0003f02070 */
[----:B-1----:R-:W2:Y:S01]  /*04c0*/  @P0 ATOMG.E.ADD.STRONG.GPU PT, R3, desc[UR4][R2.64], R11 ;  /* 0x8000000b020309a8 */ /* 0x002ea200081ef104 */
[----:B------:R-:W0:Y:S02]  /*04d0*/  S2R R6, SR_LTMASK ;  /* 0x0000000000067919 */ /* 0x000e240000003900 */
[----:B0-----:R-:W-:Y:S02]  /*04e0*/  LOP3.LUT R12, R6, UR6, RZ, 0xc0, !PT ;  /* 0x00000006060c7c12 */ /* 0x001fe4000f8ec0ff */
[----:B------:R-:W0:Y:S02]  /*04f0*/  LDC.64 R6, c[0x0][0x3a0] ;  /* 0x0000e800ff067b82 */ /* 0x000e240000000a00 */
[----:B------:R-:W1:Y:S01]  /*0500*/  POPC R9, R12 ;  /* 0x0000000c00097309 */ /* 0x000e620000000000 */
[----:B--2---:R-:W1:Y:S02]  /*0510*/  SHFL.IDX PT, R8, R3, R10, 0x1f ;  /* 0x00001f0a03087589 */ /* 0x004e6400000e0000 */
[----:B-1----:R-:W-:-:S05]  /*0520*/  IMAD.IADD R8, R8, 0x1, R9 ;  /* 0x0000000108087824 */ /* 0x002fca00078e0209 */
[----:B------:R-:W-:-:S05]  /*0530*/  SHF.L.U32 R9, R8, 0x1, RZ ;  /* 0x0000000108097819 */ /* 0x000fca00000006ff */
[----:B0-----:R-:W-:-:S05]  /*0540*/  IMAD.WIDE R6, R9, 0x4, R6 ;  /* 0x0000000409067825 */ /* 0x001fca00078e0206 */
[----:B------:R-:W-:Y:S04]  /*0550*/  STG.E desc[UR4][R6.64], R0 ;  /* 0x0000000006007986 */ /* 0x000fe8000c101904 */
[----:B------:R-:W2:Y:S04]  /*0560*/  LDG.E R5, desc[UR4][R4.64+0x4] ;  /* 0x0000040404057981 */ /* 0x000ea8000c1e1900 */
[----:B--2---:R-:W-:Y:S01]  /*0570*/  STG.E desc[UR4][R6.64+0x4], R5 ;  /* 0x0000040506007986 */ /* 0x004fe2000c101904 */
[----:B------:R-:W-:Y:S05]  /*0580*/  EXIT ;  /* 0x000000000000794d */ /* 0x000fea0003800000 */
.L_x_2:
[----:B------:R-:W-:-:S00]  /*0590*/  BRA `(.L_x_2) ;  /* 0xfffffffc00fc7947 */ /* 0x000fc0000383ffff */
[----:B------:R-:W-:-:S00]  /*05a0*/  NOP ;  /* 0x0000000000007918 */ /* 0x000fc00000000000 */
        /* <DEDUP_REMOVED lines=13> */
.L_x_77:


//--------------------- .text._Z20buildHashTableKernelPiS_iS_i --------------------------
	.section	.text._Z20buildHashTableKernelPiS_iS_i,"ax",@progbits
	.align	128
        .global         _Z20buildHashTableKernelPiS_iS_i
        .type           _Z20buildHashTableKernelPiS_iS_i,@function
        .size           _Z20buildHashTableKernelPiS_iS_i,(.L_x_78 - _Z20buildHashTableKernelPiS_iS_i)
        .other          _Z20buildHashTableKernelPiS_iS_i,@"STO_CUDA_ENTRY STV_DEFAULT"
_Z20buildHashTableKernelPiS_iS_i:
.text._Z20buildHashTableKernelPiS_iS_i:
        /* <DEDUP_REMOVED lines=12> */
[----:B0-----:R-:W-:-:S07]  /*00c0*/  IMAD.WIDE R2, R0, 0x4, R2 ;  /* 0x0000000400027825 */ /* 0x001fce00078e0202 */
[----:B------:R-:W0:Y:S01]  /*00d0*/  LDC.64 R4, c[0x0][0x398] ;  /* 0x0000e600ff047b82 */ /* 0x000e220000000a00 */
[----:B-1----:R1:W4:Y:S01]  /*00e0*/  LDG.E R3, desc[UR4][R2.64] ;  /* 0x0000000402037981 */ /* 0x002322000c1e1900 */
[----:B------:R-:W-:Y:S01]  /*00f0*/  BSSY B0, `(.L_x_3) ;  /* 0x0000022000007945 */ /* 0x000fe20003800000 */
[-C--:B--2---:R-:W-:Y:S02]  /*0100*/  IABS R6, R12.reuse ;  /* 0x0000000c00067213 */ /* 0x084fe40000000000 */
[----:B------:R-:W-:Y:S02]  /*0110*/  ISETP.NE.AND P0, PT, R12, RZ, PT ;  /* 0x000000ff0c00720c */ /* 0x000fe40003f05270 */
[----:B------:R-:W2:Y:S01]  /*0120*/  I2F.RP R7, R6 ;  /* 0x0000000600077306 */ /* 0x000ea20000209400 */
[----:B------:R-:W-:Y:S02]  /*0130*/  LOP3.LUT R12, RZ, R12, RZ, 0x33, !PT ;  /* 0x0000000cff0c7212 */ /* 0x000fe400078e33ff */
[----:B---3--:R-:W-:Y:S01]  /*0140*/  IABS R16, R10 ;  /* 0x0000000a00107213 */ /* 0x008fe20000000000 */
[----:B-1----:R-:W-:-:S04]  /*0150*/  IMAD.MOV.U32 R2, RZ, RZ, -0x1 ;  /* 0xffffffffff027424 */ /* 0x002fc800078e00ff */
[----:B--2---:R-:W1:Y:S02]  /*0160*/  MUFU.RCP R7, R7 ;  /* 0x0000000700077308 */ /* 0x004e640000001000 */
[----:B-1----:R-:W-:-:S06]  /*0170*/  VIADD R8, R7, 0xffffffe ;  /* 0x0ffffffe07087836 */ /* 0x002fcc0000000000 */
[----:B------:R1:W2:Y:S02]  /*0180*/  F2I.FTZ.U32.TRUNC.NTZ R9, R8 ;  /* 0x0000000800097305 */ /* 0x0002a4000021f000 */
[----:B-1----:R-:W-:Y:S02]  /*0190*/  HFMA2 R8, -RZ, RZ, 0, 0 ;  /* 0x00000000ff087431 */ /* 0x002fe400000001ff */
[----:B--2---:R-:W-:-:S04]  /*01a0*/  IMAD.MOV R11, RZ, RZ, -R9 ;  /* 0x000000ffff0b7224 */ /* 0x004fc800078e0a09 */
[----:B------:R-:W-:-:S04]  /*01b0*/  IMAD R11, R11, R6, RZ ;  /* 0x000000060b0b7224 */ /* 0x000fc800078e02ff */
[----:B------:R-:W-:Y:S01]  /*01c0*/  IMAD.HI.U32 R10, R9, R11, R8 ;  /* 0x0000000b090a7227 */ /* 0x000fe200078e0008 */
[----:B0---4-:R-:W-:-:S07]  /*01d0*/  MOV R7, R3 ;  /* 0x0000000300077202 */ /* 0x011fce0000000f00 */
.L_x_4:
[----:B------:R-:W-:Y:S01]  /*01e0*/  IABS R9, R7 ;  /* 0x0000000700097213 */ /* 0x000fe20000000000 */
[----:B------:R-:W-:Y:S05]  /*01f0*/  YIELD ;  /* 0x0000000000007946 */ /* 0x000fea0003800000 */
[----:B------:R-:W-:Y:S01]  /*0200*/  IMAD.HI.U32 R8, R10, R9, RZ ;  /* 0x000000090a087227 */ /* 0x000fe200078e00ff */
[----:B------:R-:W-:-:S03]  /*0210*/  ISETP.GE.AND P2, PT, R7, RZ, PT ;  /* 0x000000ff0700720c */ /* 0x000fc60003f46270 */
[----:B------:R-:W-:-:S04]  /*0220*/  IMAD.MOV R8, RZ, RZ, -R8 ;  /* 0x000000ffff087224 */ /* 0x000fc800078e0a08 */
[----:B------:R-:W-:-:S05]  /*0230*/  IMAD R9, R16, R8, R9 ;  /* 0x0000000810097224 */ /* 0x000fca00078e0209 */
[----:B------:R-:W-:-:S13]  /*0240*/  ISETP.GT.U32.AND P1, PT, R6, R9, PT ;  /* 0x000000090600720c */ /* 0x000fda0003f24070 */
[----:B------:R-:W-:-:S04]  /*0250*/  @!P1 IADD3 R9, PT, PT, R9, -R16, RZ ;  /* 0x8000001009099210 */ /* 0x000fc80007ffe0ff */
[----:B------:R-:W-:-:S13]  /*0260*/  ISETP.GT.U32.AND P1, PT, R6, R9, PT ;  /* 0x000000090600720c */ /* 0x000fda0003f24070 */
[----:B------:R-:W-:-:S05]  /*0270*/  @!P1 IMAD.IADD R9, R9, 0x1, -R16 ;  /* 0x0000000109099824 */ /* 0x000fca00078e0a10 */
[----:B------:R-:W-:-:S04]  /*0280*/  @!P2 IADD3 R9, PT, PT, -R9, RZ, RZ ;  /* 0x000000ff0909a210 */ /* 0x000fc80007ffe1ff */
[----:B------:R-:W-:-:S05]  /*0290*/  SEL R7, R12, R9, !P0 ;  /* 0x000000090c077207 */ /* 0x000fca0004000000 */
[----:B------:R-:W-:-:S04]  /*02a0*/  IMAD.SHL.U32 R9, R7, 0x2, RZ ;  /* 0x0000000207097824 */ /* 0x000fc800078e00ff */
[----:B------:R-:W-:-:S05]  /*02b0*/  IMAD.WIDE R8, R9, 0x4, R4 ;  /* 0x0000000409087825 */ /* 0x000fca00078e0204 */
[----:B------:R-:W2:Y:S01]  /*02c0*/  ATOMG.E.CAS.STRONG.GPU PT, R14, [R8], R2, R3 ;  /* 0x00000002080e73a9 */ /* 0x000ea200001ee103 */
[----:B------:R-:W-:Y:S02]  /*02d0*/  IADD3 R7, PT, PT, R7, 0x1, RZ ;  /* 0x0000000107077810 */ /* 0x000fe40007ffe0ff */
[C---:B--2---:R-:W-:Y:S02]  /*02e0*/  ISETP.NE.AND P1, PT, R14.reuse, R3, PT ;  /* 0x000000030e00720c */ /* 0x044fe40003f25270 */
[----:B------:R-:W-:-:S13]  /*02f0*/  ISETP.NE.AND P2, PT, R14, -0x1, PT ;  /* 0xffffffff0e00780c */ /* 0x000fda0003f45270 */
[----:B------:R-:W-:Y:S05]  /*0300*/  @P1 BRA P2, `(.L_x_4) ;  /* 0xfffffffc00b41947 */ /* 0x000fea000103ffff */
[----:B------:R-:W-:Y:S05]  /*0310*/  BSYNC B0 ;  /* 0x0000000000007941 */ /* 0x000fea0003800000 */
.L_x_3:
[----:B------:R-:W0:Y:S02]  /*0320*/  LDC.64 R2, c[0x0][0x388] ;  /* 0x0000e200ff027b82 */ /* 0x000e240000000a00 */
[----:B0-----:R-:W-:-:S06]  /*0330*/  IMAD.WIDE R2, R0, 0x4, R2 ;  /* 0x0000000400027825 */ /* 0x001fcc00078e0202 */
[----:B------:R-:W2:Y:S04]  /*0340*/  LDG.E R3, desc[UR4][R2.64] ;  /* 0x0000000402037981 */ /* 0x000ea8000c1e1900 */
[----:B--2---:R-:W-:Y:S01]  /*0350*/  STG.E desc[UR4][R8.64+0x4], R3 ;  /* 0x0000040308007986 */ /* 0x004fe2000c101904 */
[----:B------:R-:W-:Y:S05]  /*0360*/  EXIT ;  /* 0x000000000000794d */ /* 0x000fea0003800000 */
.L_x_5:
        /* <DEDUP_REMOVED lines=9> */
.L_x_78:


//--------------------- .text._Z12filterKernelPvPmP8DataTypeiP9ConditioniPb --------------------------
	.section	.text._Z12filterKernelPvPmP8DataTypeiP9ConditioniPb,"ax",@progbits
	.align	128
        .global         _Z12filterKernelPvPmP8DataTypeiP9ConditioniPb
        .type           _Z12filterKernelPvPmP8DataTypeiP9ConditioniPb,@function
        .size           _Z12filterKernelPvPmP8DataTypeiP9ConditioniPb,(.L_x_79 - _Z12filterKernelPvPmP8DataTypeiP9ConditioniPb)
        .other          _Z12filterKernelPvPmP8DataTypeiP9ConditioniPb,@"STO_CUDA_ENTRY STV_DEFAULT"
_Z12filterKernelPvPmP8DataTypeiP9ConditioniPb:
.text._Z12filterKernelPvPmP8DataTypeiP9ConditioniPb:
        /* <DEDUP_REMOVED lines=8> */
[----:B------:R-:W0:Y:S01]  /*0080*/  LDC R8, c[0x0][0x3a8] ;  /* 0x0000ea00ff087b82 */ /* 0x000e220000000800 */
[----:B------:R-:W1:Y:S01]  /*0090*/  LDCU.64 UR4, c[0x0][0x3b0] ;  /* 0x00007600ff0477ac */ /* 0x000e620008000a00 */
[----:B------:R-:W-:Y:S01]  /*00a0*/  IMAD.MOV.U32 R0, RZ, RZ, 0x1 ;  /* 0x00000001ff007424 */ /* 0x000fe200078e00ff */
[----:B------:R-:W2:Y:S01]  /*00b0*/  LDCU.64 UR6, c[0x0][0x358] ;  /* 0x00006b00ff0677ac */ /* 0x000ea20008000a00 */
[----:B-1----:R-:W-:-:S04]  /*00c0*/  IADD3 R2, P1, PT, R7, UR4, RZ ;  /* 0x0000000407027c10 */ /* 0x002fc8000ff3e0ff */
[----:B------:R-:W-:Y:S02]  /*00d0*/  LEA.HI.X.SX32 R3, R7, UR5, 0x1, P1 ;  /* 0x0000000507037c11 */ /* 0x000fe400088f0eff */
[----:B0-----:R-:W-:-:S03]  /*00e0*/  ISETP.GE.AND P0, PT, R8, 0x1, PT ;  /* 0x000000010800780c */ /* 0x001fc60003f06270 */
[----:B--2---:R0:W-:Y:S10]  /*00f0*/  STG.E.U8 desc[UR6][R2.64], R0 ;  /* 0x0000000002007986 */ /* 0x0041f4000c101106 */
[----:B0-----:R-:W-:Y:S05]  /*0100*/  @!P0 EXIT ;  /* 0x000000000000894d */ /* 0x001fea0003800000 */
[----:B------:R-:W0:Y:S01]  /*0110*/  LDC.64 R4, c[0x0][0x380] ;  /* 0x0000e000ff047b82 */ /* 0x000e220000000a00 */
[----:B------:R-:W-:Y:S02]  /*0120*/  ISETP.NE.AND P1, PT, R8, 0x1, PT ;  /* 0x000000010800780c */ /* 0x000fe40003f25270 */
[----:B------:R-:W-:Y:S01]  /*0130*/  PLOP3.LUT P0, PT, PT, PT, PT, 0x80, 0x8 ;  /* 0x000000000008781c */ /* 0x000fe20003f0f070 */
[----:B0-----:R-:W-:Y:S01]  /*0140*/  IMAD.WIDE R4, R7, 0x4, R4 ;  /* 0x0000000407047825 */ /* 0x001fe200078e0204 */
[----:B------:R-:W-:-:S09]  /*0150*/  CS2R R6, SRZ ;  /* 0x0000000000067805 */ /* 0x000fd2000001ff00 */
[----:B------:R-:W-:Y:S05]  /*0160*/  @!P1 BRA `(.L_x_6) ;  /* 0x0000000800809947 */ /* 0x000fea0003800000 */
[----:B------:R-:W0:Y:S01]  /*0170*/  LDCU.64 UR4, c[0x0][0x3a0] ;  /* 0x00007400ff0477ac */ /* 0x000e220008000a00 */
[----:B------:R-:W1:Y:S01]  /*0180*/  LDC.64 R6, c[0x0][0x390] ;  /* 0x0000e400ff067b82 */ /* 0x000e620000000a00 */
[----:B------:R-:W-:Y:S02]  /*0190*/  LOP3.LUT R0, R8, 0x7ffffffe, RZ, 0xc0, !PT ;  /* 0x7ffffffe08007812 */ /* 0x000fe400078ec0ff */
[----:B------:R-:W-:-:S03]  /*01a0*/  PLOP3.LUT P0, PT, PT, PT, PT, 0x80, 0x8 ;  /* 0x000000000008781c */ /* 0x000fc60003f0f070 */
[----:B------:R-:W-:Y:S01]  /*01b0*/  IMAD.MOV R10, RZ, RZ, -R0 ;  /* 0x000000ffff0a7224 */ /* 0x000fe200078e0a00 */
[----:B0-----:R-:W-:-:S04]  /*01c0*/  UIADD3 UR4, UP0, UPT, UR4, 0x190, URZ ;  /* 0x0000019004047890 */ /* 0x001fc8000ff1e0ff */
[----:B------:R-:W-:Y:S02]  /*01d0*/  UIADD3.X UR5, UPT, UPT, URZ, UR5, URZ, UP0, !UPT ;  /* 0x00000005ff057290 */ /* 0x000fe400087fe4ff */
[----:B------:R-:W-:-:S04]  /*01e0*/  IMAD.U32 R8, RZ, RZ, UR4 ;  /* 0x00000004ff087e24 */ /* 0x000fc8000f8e00ff */
[----:B------:R-:W-:-:S07]  /*01f0*/  IMAD.U32 R9, RZ, RZ, UR5 ;  /* 0x00000005ff097e24 */ /* 0x000fce000f8e00ff */
.L_x_15:
[----:B-12---:R-:W2:Y:S01]  /*0200*/  LDG.E R12, desc[UR6][R6.64] ;  /* 0x00000006060c7981 */ /* 0x006ea2000c1e1900 */
[----:B------:R-:W-:-:S03]  /*0210*/  VIADD R10, R10, 0x2 ;  /* 0x000000020a0a7836 */ /* 0x000fc60000000000 */
[----:B0-----:R0:W5:Y:S01]  /*0220*/  LDG.E R11, desc[UR6][R8.64+-0x148] ;  /* 0xfffeb806080b7981 */ /* 0x001162000c1e1900 */
[----:B------:R-:W-:-:S03]  /*0230*/  PLOP3.LUT P1, PT, PT, PT, PT, 0x8, 0x80 ;  /* 0x000000000080781c */ /* 0x000fc60003f2e170 */
[----:B------:R0:W5:Y:S01]  /*0240*/  LDG.E R17, desc[UR6][R8.64+-0x150] ;  /* 0xfffeb00608117981 */ /* 0x000162000c1e1900 */
[----:B------:R-:W-:Y:S02]  /*0250*/  ISETP.NE.AND P2, PT, R10, RZ, PT ;  /* 0x000000ff0a00720c */ /* 0x000fe40003f45270 */
[----:B--2---:R-:W-:-:S13]  /*0260*/  ISETP.NE.AND P3, PT, R12, 0x1, PT ;  /* 0x000000010c00780c */ /* 0x004fda0003f65270 */
[----:B0-----:R-:W-:Y:S05]  /*0270*/  @!P3 BRA `(.L_x_7) ;  /* 0x000000000080b947 */ /* 0x001fea0003800000 */
[----:B------:R-:W-:-:S13]  /*0280*/  ISETP.NE.AND P3, PT, R12, RZ, PT ;  /* 0x000000ff0c00720c */ /* 0x000fda0003f65270 */
[----:B------:R-:W-:Y:S05]  /*0290*/  @P3 BRA `(.L_x_8) ;  /* 0x0000000000ec3947 */ /* 0x000fea0003800000 */
[----:B------:R-:W0:Y:S02]  /*02a0*/  LDC.64 R12, c[0x0][0x388] ;  /* 0x0000e200ff0c7b82 */ /* 0x000e240000000a00 */
[----:B0-----:R-:W2:Y:S02]  /*02b0*/  LDG.E.64 R12, desc[UR6][R12.64] ;  /* 0x000000060c0c7981 */ /* 0x001ea4000c1e1b00 */
[----:B--2---:R-:W-:-:S05]  /*02c0*/  IADD3 R14, P3, PT, R4, R12, RZ ;  /* 0x0000000c040e7210 */ /* 0x004fca0007f7e0ff */
[----:B------:R-:W-:Y:S01]  /*02d0*/  IMAD.X R15, R5, 0x1, R13, P3 ;  /* 0x00000001050f7824 */ /* 0x000fe200018e060d */
[----:B-----5:R-:W-:-:S04]  /*02e0*/  ISETP.GT.AND P3, PT, R17, 0x2, PT ;  /* 0x000000021100780c */ /* 0x020fc80003f64270 */
[----:B------:R0:W5:Y:S09]  /*02f0*/  LDG.E R14, desc[UR6][R14.64] ;  /* 0x000000060e0e7981 */ /* 0x000172000c1e1900 */
[----:B------:R-:W-:Y:S05]  /*0300*/  @P3 BRA `(.L_x_9) ;  /* 0x00000000002c3947 */ /* 0x000fea0003800000 */
[----:B------:R-:W-:-:S05]  /*0310*/  VIMNMX.U32 R12, PT, PT, R17, 0x3, PT ;  /* 0x00000003110c7848 */ /* 0x000fca0003fe0000 */
[----:B0-----:R-:W-:-:S04]  /*0320*/  IMAD.SHL.U32 R15, R12, 0x4, RZ ;  /* 0x000000040c0f7824 */ /* 0x001fc800078e00ff */
[----:B------:R-:W0:Y:S02]  /*0330*/  LDC R12, c[0x2][R15] ;  /* 0x008000000f0c7b82 */ /* 0x000e240000000800 */
[----:B0-----:R-:W-:-:S04]  /*0340*/  SHF.R.S32.HI R13, RZ, 0x1f, R12 ;  /* 0x0000001fff0d7819 */ /* 0x001fc8000001140c */
.L_x_21:
[----:B------:R-:W-:Y:S05]  /*0350*/  BRX R12 -0x360                                            (*"BRANCH_TARGETS .L_x_22,.L_x_23,.L_x_24,.L_x_8"*) ;  /* 0xfffffffc0c287949 */ /* 0x000fea000383ffff */
.L_x_24:
[----:B-----5:R-:W-:Y:S01]  /*0360*/  ISETP.LT.AND P1, PT, R14, R11, PT ;  /* 0x0000000b0e00720c */ /* 0x020fe20003f21270 */
[----:B------:R-:W-:-:S12]  /*0370*/  BRA `(.L_x_8) ;  /* 0x0000000000b47947 */ /* 0x000fd80003800000 */
.L_x_22:
[----:B-----5:R-:W-:Y:S01]  /*0380*/  ISETP.EQ.AND P1, PT, R14, R11, PT ;  /* 0x0000000b0e00720c */ /* 0x020fe20003f22270 */
[----:B------:R-:W-:-:S12]  /*0390*/  BRA `(.L_x_8) ;  /* 0x0000000000ac7947 */ /* 0x000fd80003800000 */
.L_x_23:
[----:B-----5:R-:W-:Y:S01]  /*03a0*/  ISETP.NE.AND P1, PT, R14, R11, PT ;  /* 0x0000000b0e00720c */ /* 0x020fe20003f25270 */
[----:B------:R-:W-:-:S12]  /*03b0*/  BRA `(.L_x_8) ;  /* 0x0000000000a47947 */ /* 0x000fd80003800000 */
.L_x_9:
[----:B------:R-:W-:-:S05]  /*03c0*/  IMAD.MOV.U32 R12, RZ, RZ, -0x3 ;  /* 0xfffffffdff0c7424 */ /* 0x000fca00078e00ff */
[----:B------:R-:W-:-:S05]  /*03d0*/  VIADDMNMX.U32 R12, R17, R12, 0x3, PT ;  /* 0x00000003110c7446 */ /* 0x000fca000380000c */
[----:B0-----:R-:W-:-:S04]  /*03e0*/  IMAD.SHL.U32 R15, R12, 0x4, RZ ;  /* 0x000000040c0f7824 */ /* 0x001fc800078e00ff */
[----:B------:R-:W0:Y:S02]  /*03f0*/  LDC R12, c[0x2][R15+0x10] ;  /* 0x008004000f0c7b82 */ /* 0x000e240000000800 */
[----:B0-----:R-:W-:-:S04]  /*0400*/  SHF.R.S32.HI R13, RZ, 0x1f, R12 ;  /* 0x0000001fff0d7819 */ /* 0x001fc8000001140c */
.L_x_26:
[----:B------:R-:W-:Y:S05]  /*0410*/  BRX R12 -0x420                                            (*"BRANCH_TARGETS .L_x_27,.L_x_28,.L_x_29,.L_x_8"*) ;  /* 0xfffffff80cf87949 */ /* 0x000fea000383ffff */
.L_x_29:
[----:B-----5:R-:W-:Y:S01]  /*0420*/  ISETP.GE.AND P1, PT, R14, R11, PT ;  /* 0x0000000b0e00720c */ /* 0x020fe20003f26270 */
[----:B------:R-:W-:-:S12]  /*0430*/  BRA `(.L_x_8) ;  /* 0x0000000000847947 */ /* 0x000fd80003800000 */
.L_x_27:
[----:B-----5:R-:W-:Y:S01]  /*0440*/  ISETP.GT.AND P1, PT, R14, R11, PT ;  /* 0x0000000b0e00720c */ /* 0x020fe20003f24270 */
[----:B------:R-:W-:-:S12]  /*0450*/  BRA `(.L_x_8) ;  /* 0x00000000007c7947 */ /* 0x000fd80003800000 */
.L_x_28:
[----:B-----5:R-:W-:Y:S01]  /*0460*/  ISETP.LE.AND P1, PT, R14, R11, PT ;  /* 0x0000000b0e00720c */ /* 0x020fe20003f23270 */
[----:B------:R-:W-:-:S12]  /*0470*/  BRA `(.L_x_8) ;  /* 0x0000000000747947 */ /* 0x000fd80003800000 */
.L_x_7:
        /* <DEDUP_REMOVED lines=8> */
[----:B------:R-:W-:-:S04]  /*0500*/  IMAD.SHL.U32 R17, R17, 0x4, RZ ;  /* 0x0000000411117824 */ /* 0x000fc800078e00ff */
[----:B------:R-:W1:Y:S02]  /*0510*/  LDC R12, c[0x2][R17+0x20] ;  /* 0x00800800110c7b82 */ /* 0x000e640000000800 */
[----:B-1----:R-:W-:-:S04]  /*0520*/  SHF.R.S32.HI R13, RZ, 0x1f, R12 ;  /* 0x0000001fff0d7819 */ /* 0x002fc8000001140c */
.L_x_31:
[----:B------:R-:W-:Y:S05]  /*0530*/  BRX R12 -0x540                                            (*"BRANCH_TARGETS .L_x_32,.L_x_33,.L_x_34,.L_x_8"*) ;  /* 0xfffffff80cb07949 */ /* 0x000fea000383ffff */
.L_x_34:
[----:B-----5:R-:W-:Y:S01]  /*0540*/  FSETP.LT.AND P1, PT, R14, R11, PT ;  /* 0x0000000b0e00720b */ /* 0x020fe20003f21000 */
[----:B------:R-:W-:-:S12]  /*0550*/  BRA `(.L_x_8) ;  /* 0x00000000003c7947 */ /* 0x000fd80003800000 */
.L_x_32:
[----:B-----5:R-:W-:Y:S01]  /*0560*/  FSETP.EQ.AND P1, PT, R14, R11, PT ;  /* 0x0000000b0e00720b */ /* 0x020fe20003f22000 */
[----:B------:R-:W-:-:S12]  /*0570*/  BRA `(.L_x_8) ;  /* 0x0000000000347947 */ /* 0x000fd80003800000 */
.L_x_33:
[----:B-----5:R-:W-:Y:S01]  /*0580*/  FSETP.NEU.AND P1, PT, R14, R11, PT ;  /* 0x0000000b0e00720b */ /* 0x020fe20003f2d000 */
[----:B------:R-:W-:-:S12]  /*0590*/  BRA `(.L_x_8) ;  /* 0x00000000002c7947 */ /* 0x000fd80003800000 */
.L_x_10:
[----:B------:R-:W-:-:S05]  /*05a0*/  IMAD.MOV.U32 R12, RZ, RZ, -0x3 ;  /* 0xfffffffdff0c7424 */ /* 0x000fca00078e00ff */
[----:B------:R-:W-:-:S05]  /*05b0*/  VIADDMNMX.U32 R12, R17, R12, 0x3, PT ;  /* 0x00000003110c7446 */ /* 0x000fca000380000c */
[----:B0-----:R-:W-:-:S04]  /*05c0*/  IMAD.SHL.U32 R15, R12, 0x4, RZ ;  /* 0x000000040c0f7824 */ /* 0x001fc800078e00ff */
[----:B------:R-:W0:Y:S02]  /*05d0*/  LDC R12, c[0x2][R15+0x30] ;  /* 0x00800c000f0c7b82 */ /* 0x000e240000000800 */
[----:B0-----:R-:W-:-:S04]  /*05e0*/  SHF.R.S32.HI R13, RZ, 0x1f, R12 ;  /* 0x0000001fff0d7819 */ /* 0x001fc8000001140c */
.L_x_36:
[----:B------:R-:W-:Y:S05]  /*05f0*/  BRX R12 -0x600                                            (*"BRANCH_TARGETS .L_x_37,.L_x_38,.L_x_39,.L_x_8"*) ;  /* 0xfffffff80c807949 */ /* 0x000fea000383ffff */
.L_x_39:
[----:B-----5:R-:W-:Y:S01]  /*0600*/  FSETP.GE.AND P1, PT, R14, R11, PT ;  /* 0x0000000b0e00720b */ /* 0x020fe20003f26000 */
[----:B------:R-:W-:-:S12]  /*0610*/  BRA `(.L_x_8) ;  /* 0x00000000000c7947 */ /* 0x000fd80003800000 */
.L_x_37:
[----:B-----5:R-:W-:Y:S01]  /*0620*/  FSETP.GT.AND P1, PT, R14, R11, PT ;  /* 0x0000000b0e00720b */ /* 0x020fe20003f24000 */
[----:B------:R-:W-:-:S12]  /*0630*/  BRA `(.L_x_8) ;  /* 0x0000000000047947 */ /* 0x000fd80003800000 */
.L_x_38:
[----:B-----5:R-:W-:-:S13]  /*0640*/  FSETP.LE.AND P1, PT, R14, R11, PT ;  /* 0x0000000b0e00720b */ /* 0x020fda0003f23000 */
.L_x_8:
[----:B------:R-:W-:-:S04]  /*0650*/  PLOP3.LUT P0, PT, P0, P1, PT, 0x80, 0x8 ;  /* 0x000000000008781c */ /* 0x000fc80000703070 */
[----:B------:R-:W-:-:S05]  /*0660*/  SEL R13, RZ, 0x1, !P0 ;  /* 0x00000001ff0d7807 */ /* 0x000fca0004000000 */
[----:B------:R1:W-:Y:S04]  /*0670*/  STG.E.U8 desc[UR6][R2.64], R13 ;  /* 0x0000000d02007986 */ /* 0x0003e8000c101106 */
[----:B-----5:R-:W2:Y:S01]  /*0680*/  LDG.E R14, desc[UR6][R6.64] ;  /* 0x00000006060e7981 */ /* 0x020ea2000c1e1900 */
[----:B------:R-:W-:-:S03]  /*0690*/  PLOP3.LUT P1, PT, PT, PT, PT, 0x8, 0x80 ;  /* 0x000000000080781c */ /* 0x000fc60003f2e170 */
[----:B------:R1:W5:Y:S04]  /*06a0*/  LDG.E R11, desc[UR6][R8.64] ;  /* 0x00000006080b7981 */ /* 0x000368000c1e1900 */
[----:B------:R1:W5:Y:S01]  /*06b0*/  LDG.E R12, desc[UR6][R8.64+-0x8] ;  /* 0xfffff806080c7981 */ /* 0x000362000c1e1900 */
[----:B--2---:R-:W-:-:S13]  /*06c0*/  ISETP.NE.AND P3, PT, R14, RZ, PT ;  /* 0x000000ff0e00720c */ /* 0x004fda0003f65270 */
[----:B-1----:R-:W-:Y:S05]  /*06d0*/  @!P3 BRA `(.L_x_11) ;  /* 0x000000000088b947 */ /* 0x002fea0003800000 */
[----:B------:R-:W-:-:S13]  /*06e0*/  ISETP.NE.AND P3, PT, R14, 0x1, PT ;  /* 0x000000010e00780c */ /* 0x000fda0003f65270 */
        /* <DEDUP_REMOVED lines=12> */
.L_x_41:
[----:B------:R-:W-:Y:S05]  /*07b0*/  BRX R12 -0x7c0                                            (*"BRANCH_TARGETS .L_x_42,.L_x_43,.L_x_44,.L_x_12"*) ;  /* 0xfffffff80c107949 */ /* 0x000fea000383ffff */
.L_x_44:
[----:B-----5:R-:W-:Y:S01]  /*07c0*/  FSETP.LT.AND P1, PT, R18, R11, PT ;  /* 0x0000000b1200720b */ /* 0x020fe20003f21000 */
[----:B------:R-:W-:-:S12]  /*07d0*/  BRA `(.L_x_12) ;  /* 0x0000000000c47947 */ /* 0x000fd80003800000 */
.L_x_43:
[----:B-----5:R-:W-:Y:S01]  /*07e0*/  FSETP.NEU.AND P1, PT, R18, R11, PT ;  /* 0x0000000b1200720b */ /* 0x020fe20003f2d000 */
[----:B------:R-:W-:-:S12]  /*07f0*/  BRA `(.L_x_12) ;  /* 0x0000000000bc7947 */ /* 0x000fd80003800000 */
.L_x_42:
[----:B-----5:R-:W-:Y:S01]  /*0800*/  FSETP.EQ.AND P1, PT, R18, R11, PT ;  /* 0x0000000b1200720b */ /* 0x020fe20003f22000 */
[----:B------:R-:W-:-:S12]  /*0810*/  BRA `(.L_x_12) ;  /* 0x0000000000b47947 */ /* 0x000fd80003800000 */
.L_x_13:
[----:B------:R-:W-:-:S05]  /*0820*/  IMAD.MOV.U32 R13, RZ, RZ, -0x3 ;  /* 0xfffffffdff0d7424 */ /* 0x000fca00078e00ff */
[----:B------:R-:W-:-:S05]  /*0830*/  VIADDMNMX.U32 R13, R12, R13, 0x2, PT ;  /* 0x000000020c0d7446 */ /* 0x000fca000380000d */
[----:B------:R-:W-:-:S04]  /*0840*/  IMAD.SHL.U32 R13, R13, 0x4, RZ ;  /* 0x000000040d0d7824 */ /* 0x000fc800078e00ff */
[----:B0-----:R-:W0:Y:S02]  /*0850*/  LDC R14, c[0x2][R13+0x50] ;  /* 0x008014000d0e7b82 */ /* 0x001e240000000800 */
[----:B0-----:R-:W-:-:S04]  /*0860*/  SHF.R.S32.HI R15, RZ, 0x1f, R14 ;  /* 0x0000001fff0f7819 */ /* 0x001fc8000001140e */
.L_x_46:
[----:B------:R-:W-:Y:S05]  /*0870*/  BRX R14 -0x880                                            (*"BRANCH_TARGETS .L_x_47,.L_x_48,.L_x_49"*) ;  /* 0xfffffff40ee07949 */ /* 0x000fea000383ffff */
.L_x_49:
[----:B------:R-:W-:-:S13]  /*0880*/  ISETP.NE.AND P3, PT, R12, 0x5, PT ;  /* 0x000000050c00780c */ /* 0x000fda0003f65270 */
[----:B------:R-:W-:Y:S05]  /*0890*/  @P3 BRA `(.L_x_12) ;  /* 0x0000000000943947 */ /* 0x000fea0003800000 */
[----:B-----5:R-:W-:Y:S01]  /*08a0*/  FSETP.GE.AND P1, PT, R18, R11, PT ;  /* 0x0000000b1200720b */ /* 0x020fe20003f26000 */
[----:B------:R-:W-:-:S12]  /*08b0*/  BRA `(.L_x_12) ;  /* 0x00000000008c7947 */ /* 0x000fd80003800000 */
.L_x_48:
[----:B-----5:R-:W-:Y:S01]  /*08c0*/  FSETP.LE.AND P1, PT, R18, R11, PT ;  /* 0x0000000b1200720b */ /* 0x020fe20003f23000 */
[----:B------:R-:W-:-:S12]  /*08d0*/  BRA `(.L_x_12) ;  /* 0x0000000000847947 */ /* 0x000fd80003800000 */
.L_x_47:
[----:B-----5:R-:W-:Y:S01]  /*08e0*/  FSETP.GT.AND P1, PT, R18, R11, PT ;  /* 0x0000000b1200720b */ /* 0x020fe20003f24000 */
[----:B------:R-:W-:-:S12]  /*08f0*/  BRA `(.L_x_12) ;  /* 0x00000000007c7947 */ /* 0x000fd80003800000 */
.L_x_11:
[----:B0-----:R-:W0:Y:S02]  /*0900*/  LDC.64 R14, c[0x0][0x388] ;  /* 0x0000e200ff0e7b82 */ /* 0x001e240000000a00 */
        /* <DEDUP_REMOVED lines=10> */
.L_x_50:
[----:B------:R-:W-:Y:S05]  /*09b0*/  BRX R12 -0x9c0                                            (*"BRANCH_TARGETS .L_x_51,.L_x_52,.L_x_53,.L_x_12"*) ;  /* 0xfffffff40c907949 */ /* 0x000fea000383ffff */
.L_x_53:
[----:B-----5:R-:W-:Y:S01]  /*09c0*/  ISETP.LT.AND P1, PT, R16, R11, PT ;  /* 0x0000000b1000720c */ /* 0x020fe20003f21270 */
[----:B------:R-:W-:-:S12]  /*09d0*/  BRA `(.L_x_12) ;  /* 0x0000000000447947 */ /* 0x000fd80003800000 */
.L_x_52:
[----:B-----5:R-:W-:Y:S01]  /*09e0*/  ISETP.NE.AND P1, PT, R16, R11, PT ;  /* 0x0000000b1000720c */ /* 0x020fe20003f25270 */
[----:B------:R-:W-:-:S12]  /*09f0*/  BRA `(.L_x_12) ;  /* 0x00000000003c7947 */ /* 0x000fd80003800000 */
.L_x_51:
[----:B-----5:R-:W-:Y:S01]  /*0a00*/  ISETP.EQ.AND P1, PT, R16, R11, PT ;  /* 0x0000000b1000720c */ /* 0x020fe20003f22270 */
[----:B------:R-:W-:-:S12]  /*0a10*/  BRA `(.L_x_12) ;  /* 0x0000000000347947 */ /* 0x000fd80003800000 */
.L_x_14:
[----:B------:R-:W-:-:S05]  /*0a20*/  IMAD.MOV.U32 R13, RZ, RZ, -0x3 ;  /* 0xfffffffdff0d7424 */ /* 0x000fca00078e00ff */
[----:B------:R-:W-:-:S05]  /*0a30*/  VIADDMNMX.U32 R13, R12, R13, 0x2, PT ;  /* 0x000000020c0d7446 */ /* 0x000fca000380000d */
[----:B------:R-:W-:-:S04]  /*0a40*/  IMAD.SHL.U32 R13, R13, 0x4, RZ ;  /* 0x000000040d0d7824 */ /* 0x000fc800078e00ff */
[----:B------:R-:W1:Y:S02]  /*0a50*/  LDC R14, c[0x2][R13+0x6c] ;  /* 0x00801b000d0e7b82 */ /* 0x000e640000000800 */
[----:B-1----:R-:W-:-:S04]  /*0a60*/  SHF.R.S32.HI R15, RZ, 0x1f, R14 ;  /* 0x0000001fff0f7819 */ /* 0x002fc8000001140e */
.L_x_55:
[----:B------:R-:W-:Y:S05]  /*0a70*/  BRX R14 -0xa80                                            (*"BRANCH_TARGETS .L_x_56,.L_x_57,.L_x_58"*) ;  /* 0xfffffff40e607949 */ /* 0x000fea000383ffff */
.L_x_58:
[----:B------:R-:W-:-:S13]  /*0a80*/  ISETP.NE.AND P3, PT, R12, 0x5, PT ;  /* 0x000000050c00780c */ /* 0x000fda0003f65270 */
[----:B------:R-:W-:Y:S05]  /*0a90*/  @P3 BRA `(.L_x_12) ;  /* 0x0000000000143947 */ /* 0x000fea0003800000 */
[----:B-----5:R-:W-:Y:S01]  /*0aa0*/  ISETP.GE.AND P1, PT, R16, R11, PT ;  /* 0x0000000b1000720c */ /* 0x020fe20003f26270 */
[----:B------:R-:W-:-:S12]  /*0ab0*/  BRA `(.L_x_12) ;  /* 0x00000000000c7947 */ /* 0x000fd80003800000 */
.L_x_57:
[----:B-----5:R-:W-:Y:S01]  /*0ac0*/  ISETP.LE.AND P1, PT, R16, R11, PT ;  /* 0x0000000b1000720c */ /* 0x020fe20003f23270 */
[----:B------:R-:W-:-:S12]  /*0ad0*/  BRA `(.L_x_12) ;  /* 0x0000000000047947 */ /* 0x000fd80003800000 */
.L_x_56:
[----:B-----5:R-:W-:-:S13]  /*0ae0*/  ISETP.GT.AND P1, PT, R16, R11, PT ;  /* 0x0000000b1000720c */ /* 0x020fda0003f24270 */
.L_x_12:
[----:B------:R-:W-:Y:S02]  /*0af0*/  PLOP3.LUT P0, PT, P0, P1, PT, 0x80, 0x8 ;  /* 0x000000000008781c */ /* 0x000fe40000703070 */
[----:B------:R-:W-:Y:S02]  /*0b00*/  IADD3 R8, P1, PT, R8, 0x290, RZ ;  /* 0x0000029008087810 */ /* 0x000fe40007f3e0ff */
[----:B-----5:R-:W-:-:S03]  /*0b10*/  SEL R11, RZ, 0x1, !P0 ;  /* 0x00000001ff0b7807 */ /* 0x020fc60004000000 */
[----:B------:R-:W-:Y:S02]  /*0b20*/  IMAD.X R9, RZ, RZ, R9, P1 ;  /* 0x000000ffff097224 */ /* 0x000fe400008e0609 */
[----:B------:R2:W-:Y:S01]  /*0b30*/  STG.E.U8 desc[UR6][R2.64], R11 ;  /* 0x0000000b02007986 */ /* 0x0005e2000c101106 */
[----:B------:R-:W-:Y:S05]  /*0b40*/  @P2 BRA `(.L_x_15) ;  /* 0xfffffff400ac2947 */ /* 0x000fea000383ffff */
[----:B------:R-:W-:Y:S02]  /*0b50*/  IMAD.MOV.U32 R6, RZ, RZ, R0 ;  /* 0x000000ffff067224 */ /* 0x000fe400078e0000 */
[----:B------:R-:W-:-:S07]  /*0b60*/  IMAD.MOV.U32 R7, RZ, RZ, RZ ;  /* 0x000000ffff077224 */ /* 0x000fce00078e00ff */
.L_x_6:
[----:B------:R-:W1:Y:S02]  /*0b70*/  LDC R0, c[0x0][0x3a8] ;  /* 0x0000ea00ff007b82 */ /* 0x000e640000000800 */
[----:B-1----:R-:W-:-:S04]  /*0b80*/  LOP3.LUT R0, R0, 0x1, RZ, 0xc0, !PT ;  /* 0x0000000100007812 */ /* 0x002fc800078ec0ff */
[----:B------:R-:W-:-:S13]  /*0b90*/  ISETP.NE.U32.AND P1, PT, R0, 0x1, PT ;  /* 0x000000010000780c */ /* 0x000fda0003f25070 */
[----:B------:R-:W-:Y:S05]  /*0ba0*/  @P1 EXIT ;  /* 0x000000000000194d */ /* 0x000fea0003800000 */
[----:B--2---:R-:W1:Y:S01]  /*0bb0*/  LDC.64 R10, c[0x0][0x390] ;  /* 0x0000e400ff0a7b82 */ /* 0x004e620000000a00 */
[----:B------:R-:W-:-:S07]  /*0bc0*/  IMAD R7, R7, 0x148, RZ ;  /* 0x0000014807077824 */ /* 0x000fce00078e02ff */
[----:B------:R-:W2:Y:S01]  /*0bd0*/  LDC.64 R8, c[0x0][0x3a0] ;  /* 0x0000e800ff087b82 */ /* 0x000ea20000000a00 */
[----:B-1----:R-:W3:Y:S01]  /*0be0*/  LDG.E R10, desc[UR6][R10.64] ;  /* 0x000000060a0a7981 */ /* 0x002ee2000c1e1900 */
[----:B--2---:R-:W-:-:S04]  /*0bf0*/  IMAD.WIDE.U32 R8, R6, 0x148, R8 ;  /* 0x0000014806087825 */ /* 0x004fc800078e0008 */
[----:B------:R-:W-:Y:S01]  /*0c00*/  IMAD.IADD R9, R9, 0x1, R7 ;  /* 0x0000000109097824 */ /* 0x000fe200078e0207 */
[----:B------:R-:W-:-:S04]  /*0c10*/  PLOP3.LUT P1, PT, PT, PT, PT, 0x8, 0x80 ;  /* 0x000000000080781c */ /* 0x000fc80003f2e170 */
[----:B------:R1:W5:Y:S04]  /*0c20*/  LDG.E R0, desc[UR6][R8.64+0x48] ;  /* 0x0000480608007981 */ /* 0x000368000c1e1900 */
[----:B------:R1:W5:Y:S01]  /*0c30*/  LDG.E R6, desc[UR6][R8.64+0x40] ;  /* 0x0000400608067981 */ /* 0x000362000c1e1900 */
[----:B---3--:R-:W-:-:S13]  /*0c40*/  ISETP.NE.AND P2, PT, R10, RZ, PT ;  /* 0x000000ff0a00720c */ /* 0x008fda0003f45270 */
[----:B-1----:R-:W-:Y:S05]  /*0c50*/  @!P2 BRA `(.L_x_16) ;  /* 0x000000000088a947 */ /* 0x002fea0003800000 */
[----:B------:R-:W-:-:S13]  /*0c60*/  ISETP.NE.AND P2, PT, R10, 0x1, PT ;  /* 0x000000010a00780c */ /* 0x000fda0003f45270 */
[----:B------:R-:W-:Y:S05]  /*0c70*/  @P2 BRA `(.L_x_17) ;  /* 0x0000000000fc2947 */ /* 0x000fea0003800000 */
[----:B------:R-:W1:Y:S02]  /*0c80*/  LDC.64 R8, c[0x0][0x388] ;  /* 0x0000e200ff087b82 */ /* 0x000e640000000a00 */
[----:B-1----:R-:W2:Y:S02]  /*0c90*/  LDG.E.64 R8, desc[UR6][R8.64] ;  /* 0x0000000608087981 */ /* 0x002ea4000c1e1b00 */
[----:B--2---:R-:W-:-:S05]  /*0ca0*/  IADD3 R4, P2, PT, R4, R8, RZ ;  /* 0x0000000804047210 */ /* 0x004fca0007f5e0ff */
[----:B------:R-:W-:Y:S01]  /*0cb0*/  IMAD.X R5, R5, 0x1, R9, P2 ;  /* 0x0000000105057824 */ /* 0x000fe200010e0609 */
[----:B-----5:R-:W-:-:S04]  /*0cc0*/  ISETP.GT.AND P2, PT, R6, 0x2, PT ;  /* 0x000000020600780c */ /* 0x020fc80003f44270 */
[----:B------:R1:W5:Y:S09]  /*0cd0*/  LDG.E R7, desc[UR6][R4.64] ;  /* 0x0000000604077981 */ /* 0x000372000c1e1900 */
[----:B------:R-:W-:Y:S05]  /*0ce0*/  @P2 BRA `(.L_x_18) ;  /* 0x00000000002c2947 */ /* 0x000fea0003800000 */
[----:B------:R-:W-:-:S05]  /*0cf0*/  VIMNMX.U32 R6, PT, PT, R6, 0x3, PT ;  /* 0x0000000306067848 */ /* 0x000fca0003fe0000 */
[----:B------:R-:W-:-:S04]  /*0d00*/  IMAD.SHL.U32 R6, R6, 0x4, RZ ;  /* 0x0000000406067824 */ /* 0x000fc800078e00ff */
[----:B-1----:R-:W1:Y:S02]  /*0d10*/  LDC R4, c[0x2][R6+0x78] ;  /* 0x00801e0006047b82 */ /* 0x002e640000000800 */
[----:B-1----:R-:W-:-:S04]  /*0d20*/  SHF.R.S32.HI R5, RZ, 0x1f, R4 ;  /* 0x0000001fff057819 */ /* 0x002fc80000011404 */
.L_x_59:
[----:B------:R-:W-:Y:S05]  /*0d30*/  BRX R4 -0xd40                                             (*"BRANCH_TARGETS .L_x_60,.L_x_61,.L_x_62,.L_x_17"*) ;  /* 0xfffffff004b07949 */ /* 0x000fea000383ffff */
.L_x_62:
[----:B-----5:R-:W-:Y:S01]  /*0d40*/  FSETP.LT.AND P1, PT, R7, R0, PT ;  /* 0x000000000700720b */ /* 0x020fe20003f21000 */
[----:B------:R-:W-:-:S12]  /*0d50*/  BRA `(.L_x_17) ;  /* 0x0000000000c47947 */ /* 0x000fd80003800000 */
.L_x_61:
[----:B-----5:R-:W-:Y:S01]  /*0d60*/  FSETP.NEU.AND P1, PT, R7, R0, PT ;  /* 0x000000000700720b */ /* 0x020fe20003f2d000 */
[----:B------:R-:W-:-:S12]  /*0d70*/  BRA `(.L_x_17) ;  /* 0x0000000000bc7947 */ /* 0x000fd80003800000 */
.L_x_60:
[----:B-----5:R-:W-:Y:S01]  /*0d80*/  FSETP.EQ.AND P1, PT, R7, R0, PT ;  /* 0x000000000700720b */ /* 0x020fe20003f22000 */
[----:B------:R-:W-:-:S12]  /*0d90*/  BRA `(.L_x_17) ;  /* 0x0000000000b47947 */ /* 0x000fd80003800000 */
.L_x_18:
[----:B-1----:R-:W-:-:S05]  /*0da0*/  IMAD.MOV.U32 R5, RZ, RZ, -0x3 ;  /* 0xfffffffdff057424 */ /* 0x002fca00078e00ff */
[----:B------:R-:W-:-:S05]  /*0db0*/  VIADDMNMX.U32 R4, R6, R5, 0x2, PT ;  /* 0x0000000206047446 */ /* 0x000fca0003800005 */
[----:B------:R-:W-:-:S04]  /*0dc0*/  IMAD.SHL.U32 R8, R4, 0x4, RZ ;  /* 0x0000000404087824 */ /* 0x000fc800078e00ff */
[----:B------:R-:W1:Y:S02]  /*0dd0*/  LDC R4, c[0x2][R8+0x88] ;  /* 0x0080220008047b82 */ /* 0x000e640000000800 */
[----:B-1----:R-:W-:-:S04]  /*0de0*/  SHF.R.S32.HI R5, RZ, 0x1f, R4 ;  /* 0x0000001fff057819 */ /* 0x002fc80000011404 */
.L_x_64:
[----:B------:R-:W-:Y:S05]  /*0df0*/  BRX R4 -0xe00                                             (*"BRANCH_TARGETS .L_x_65,.L_x_66,.L_x_67"*) ;  /* 0xfffffff004807949 */ /* 0x000fea000383ffff */
.L_x_67:
[----:B------:R-:W-:-:S13]  /*0e00*/  ISETP.NE.AND P2, PT, R6, 0x5, PT ;  /* 0x000000050600780c */ /* 0x000fda0003f45270 */
[----:B------:R-:W-:Y:S05]  /*0e10*/  @P2 BRA `(.L_x_17) ;  /* 0x0000000000942947 */ /* 0x000fea0003800000 */
[----:B-----5:R-:W-:Y:S01]  /*0e20*/  FSETP.GE.AND P1, PT, R7, R0, PT ;  /* 0x000000000700720b */ /* 0x020fe20003f26000 */
[----:B------:R-:W-:-:S12]  /*0e30*/  BRA `(.L_x_17) ;  /* 0x00000000008c7947 */ /* 0x000fd80003800000 */
.L_x_66:
[----:B-----5:R-:W-:Y:S01]  /*0e40*/  FSETP.LE.AND P1, PT, R7, R0, PT ;  /* 0x000000000700720b */ /* 0x020fe20003f23000 */
[----:B------:R-:W-:-:S12]  /*0e50*/  BRA `(.L_x_17) ;  /* 0x0000000000847947 */ /* 0x000fd80003800000 */
.L_x_65:
[----:B-----5:R-:W-:Y:S01]  /*0e60*/  FSETP.GT.AND P1, PT, R7, R0, PT ;  /* 0x000000000700720b */ /* 0x020fe20003f24000 */
[----:B------:R-:W-:-:S12]  /*0e70*/  BRA `(.L_x_17) ;  /* 0x00000000007c7947 */ /* 0x000fd80003800000 */
.L_x_16:
        /* <DEDUP_REMOVED lines=11> */
.L_x_68:
[----:B------:R-:W-:Y:S05]  /*0f30*/  BRX R4 -0xf40                                             (*"BRANCH_TARGETS .L_x_69,.L_x_70,.L_x_71,.L_x_17"*) ;  /* 0xfffffff004307949 */ /* 0x000fea000383ffff */
.L_x_71:
[----:B-----5:R-:W-:Y:S01]  /*0f40*/  ISETP.LT.AND P1, PT, R7, R0, PT ;  /* 0x000000000700720c */ /* 0x020fe20003f21270 */
[----:B------:R-:W-:-:S12]  /*0f50*/  BRA `(.L_x_17) ;  /* 0x0000000000447947 */ /* 0x000fd80003800000 */
.L_x_70:
[----:B-----5:R-:W-:Y:S01]  /*0f60*/  ISETP.NE.AND P1, PT, R7, R0, PT ;  /* 0x000000000700720c */ /* 0x020fe20003f25270 */
[----:B------:R-:W-:-:S12]  /*0f70*/  BRA `(.L_x_17) ;  /* 0x00000000003c7947 */ /* 0x000fd80003800000 */
.L_x_69:
[----:B-----5:R-:W-:Y:S01]  /*0f80*/  ISETP.EQ.AND P1, PT, R7, R0, PT ;  /* 0x000000000700720c */ /* 0x020fe20003f22270 */
[----:B------:R-:W-:-:S12]  /*0f90*/  BRA `(.L_x_17) ;  /* 0x0000000000347947 */ /* 0x000fd80003800000 */
.L_x_19:
[----:B-1----:R-:W-:-:S05]  /*0fa0*/  IMAD.MOV.U32 R5, RZ, RZ, -0x3 ;  /* 0xfffffffdff057424 */ /* 0x002fca00078e00ff */
[----:B------:R-:W-:-:S05]  /*0fb0*/  VIADDMNMX.U32 R5, R6, R5, 0x2, PT ;  /* 0x0000000206057446 */ /* 0x000fca0003800005 */
[----:B------:R-:W-:-:S04]  /*0fc0*/  IMAD.SHL.U32 R8, R5, 0x4, RZ ;  /* 0x0000000405087824 */ /* 0x000fc800078e00ff */
[----:B------:R-:W1:Y:S02]  /*0fd0*/  LDC R4, c[0x2][R8+0xa4] ;  /* 0x0080290008047b82 */ /* 0x000e640000000800 */
[----:B-1----:R-:W-:-:S04]  /*0fe0*/  SHF.R.S32.HI R5, RZ, 0x1f, R4 ;  /* 0x0000001fff057819 */ /* 0x002fc80000011404 */
.L_x_73:
[----:B------:R-:W-:Y:S05]  /*0ff0*/  BRX R4 -0x1000                                            (*"BRANCH_TARGETS .L_x_74,.L_x_75,.L_x_76"*) ;  /* 0xfffffff004007949 */ /* 0x000fea000383ffff */
.L_x_76:
[----:B------:R-:W-:-:S13]  /*1000*/  ISETP.NE.AND P2, PT, R6, 0x5, PT ;  /* 0x000000050600780c */ /* 0x000fda0003f45270 */
[----:B------:R-:W-:Y:S05]  /*1010*/  @P2 BRA `(.L_x_17) ;  /* 0x0000000000142947 */ /* 0x000fea0003800000 */
[----:B-----5:R-:W-:Y:S01]  /*1020*/  ISETP.GE.AND P1, PT, R7, R0, PT ;  /* 0x000000000700720c */ /* 0x020fe20003f26270 */
[----:B------:R-:W-:-:S12]  /*1030*/  BRA `(.L_x_17) ;  /* 0x00000000000c7947 */ /* 0x000fd80003800000 */
.L_x_75:
[----:B-----5:R-:W-:Y:S01]  /*1040*/  ISETP.LE.AND P1, PT, R7, R0, PT ;  /* 0x000000000700720c */ /* 0x020fe20003f23270 */
[----:B------:R-:W-:-:S12]  /*1050*/  BRA `(.L_x_17) ;  /* 0x0000000000047947 */ /* 0x000fd80003800000 */
.L_x_74:
[----:B-----5:R-:W-:-:S13]  /*1060*/  ISETP.GT.AND P1, PT, R7, R0, PT ;  /* 0x000000000700720c */ /* 0x020fda0003f24270 */
.L_x_17:
[----:B------:R-:W-:-:S04]  /*1070*/  PLOP3.LUT P1, PT, P0, P1, PT, 0x80, 0x8 ;  /* 0x000000000008781c */ /* 0x000fc80000723070 */
[----:B------:R-:W-:-:S05]  /*1080*/  SEL R5, RZ, 0x1, !P1 ;  /* 0x00000001ff057807 */ /* 0x000fca0004800000 */
[----:B------:R-:W-:Y:S01]  /*1090*/  STG.E.U8 desc[UR6][R2.64], R5 ;  /* 0x0000000502007986 */ /* 0x000fe2000c101106 */
[----:B------:R-:W-:Y:S05]  /*10a0*/  EXIT ;  /* 0x000000000000794d */ /* 0x000fea0003800000 */
.L_x_20:
        /* <DEDUP_REMOVED lines=13> */
.L_x_79:


//--------------------- .nv.shared.reserved.0     --------------------------
	.section	.nv.shared.reserved.0,"aw",@nobits
	.weak		__nv_reservedSMEM_offset_0_alias
	.size		__nv_reservedSMEM_offset_0_alias, 0, 64
	.other		__nv_reservedSMEM_offset_0_alias,@"STO_CUDA_RESERVED_SHARED STV_DEFAULT"
__nv_reservedSMEM_offset_0_alias:
	.zero		0
	.zero		64


//--------------------- .nv.constant0._Z20probeHashTableKernelPiiS_iS_S_ --------------------------
	.section	.nv.constant0._Z20probeHashTableKernelPiiS_iS_S_,"a",@progbits
	.sectionflags	@""
	.align	4
.nv.constant0._Z20probeHashTableKernelPiiS_iS_S_:
	.zero		944


//--------------------- .nv.constant0._Z20buildHashTableKernelPiS_iS_i --------------------------
	.section	.nv.constant0._Z20buildHashTableKernelPiS_iS_i,"a",@progbits
	.sectionflags	@""
	.align	4
.nv.constant0._Z20buildHashTableKernelPiS_iS_i:
	.zero		932


//--------------------- .nv.constant0._Z12filterKernelPvPmP8DataTypeiP9ConditioniPb --------------------------
	.section	.nv.constant0._Z12filterKernelPvPmP8DataTypeiP9ConditioniPb,"a",@progbits
	.sectionflags	@""
	.align	4
.nv.constant0._Z12filterKernelPvPmP8DataTypeiP9ConditioniPb:
	.zero		952


//--------------------- SYMBOLS --------------------------

	.type		.nv.reservedSmem.offset0,@object
	.size		.nv.reservedSmem.offset0,0x4
